//
// Generated by NVIDIA NVVM Compiler
//
// Compiler Build ID: CL-36424714
// Cuda compilation tools, release 13.0, V13.0.88
// Based on NVVM 20.0.0
//

.version 9.0
.target sm_100
.address_size 64

	// .globl	_Z12setup_statesP17curandStateXORWOWm
.global .align 4 .b8 precalc_xorwow_matrix[102400];
.global .align 4 .b8 precalc_xorwow_offset_matrix[102400];
.global .align 4 .b8 mrg32k3aM1[2304];
.global .align 4 .b8 mrg32k3aM2[2304];
.global .align 4 .b8 mrg32k3aM1SubSeq[2016];
.global .align 4 .b8 mrg32k3aM2SubSeq[2016];
.global .align 4 .b8 mrg32k3aM1Seq[2304];
.global .align 4 .b8 mrg32k3aM2Seq[2304];
.const .align 8 .b8 __cr_lgamma_table[72];
.global .align 4 .b8 __cudart_i2opi_f[24] = {65, 144, 67, 60, 153, 149, 98, 219, 192, 221, 52, 245, 209, 87, 39, 252, 41, 21, 68, 78, 110, 131, 249, 162};

.visible .entry _Z12setup_statesP17curandStateXORWOWm(
	.param .u64 .ptr .align 1 _Z12setup_statesP17curandStateXORWOWm_param_0,
	.param .u64 _Z12setup_statesP17curandStateXORWOWm_param_1
)
{
	.reg .pred 	%p<46>;
	.reg .b32 	%r<809>;
	.reg .b64 	%rd<30>;

	ld.param.u64 	%rd13, [_Z12setup_statesP17curandStateXORWOWm_param_0];
	ld.param.u64 	%rd14, [_Z12setup_statesP17curandStateXORWOWm_param_1];
	cvta.to.global.u64 	%rd15, %rd13;
	mov.u32 	%r364, %tid.x;
	mov.u32 	%r365, %ctaid.x;
	mov.u32 	%r366, %ntid.x;
	mad.lo.s32 	%r367, %r365, %r366, %r364;
	cvt.s64.s32 	%rd1, %r367;
	mul.wide.s32 	%rd16, %r367, 48;
	add.s64 	%rd2, %rd15, %rd16;
	cvt.u32.u64 	%r368, %rd14;
	xor.b32  	%r369, %r368, -1429050551;
	mul.lo.s32 	%r370, %r369, 1099087573;
	{ .reg .b32 tmp; mov.b64 {tmp, %r371}, %rd14; }
	xor.b32  	%r372, %r371, -136515619;
	mul.lo.s32 	%r373, %r372, -1703105765;
	add.s32 	%r374, %r370, %r373;
	add.s32 	%r1, %r374, 6615241;
	add.s32 	%r375, %r370, 123456789;
	st.global.v2.u32 	[%rd2], {%r1, %r375};
	xor.b32  	%r376, %r370, 362436069;
	add.s32 	%r377, %r373, 521288629;
	st.global.v2.u32 	[%rd2+8], {%r376, %r377};
	xor.b32  	%r378, %r373, 88675123;
	add.s32 	%r379, %r370, 5783321;
	st.global.v2.u32 	[%rd2+16], {%r378, %r379};
	setp.eq.s32 	%p1, %r367, 0;
	@%p1 bra 	$L__BB0_83;
	mov.b32 	%r621, 0;
	mov.u64 	%rd28, %rd1;
$L__BB0_2:
	and.b64  	%rd4, %rd28, 3;
	setp.eq.s64 	%p2, %rd4, 0;
	@%p2 bra 	$L__BB0_41;
	mul.wide.u32 	%rd17, %r621, 3200;
	mov.u64 	%rd18, precalc_xorwow_matrix;
	add.s64 	%rd5, %rd18, %rd17;
	cvt.u32.u64 	%r3, %rd4;
	mov.b32 	%r622, 0;
$L__BB0_4:
	mov.b32 	%r635, 0;
	mov.u32 	%r636, %r635;
	mov.u32 	%r637, %r635;
	mov.u32 	%r638, %r635;
	mov.u32 	%r639, %r635;
	mov.u32 	%r628, %r635;
$L__BB0_5:
	mul.wide.u32 	%rd19, %r628, 4;
	add.s64 	%rd20, %rd2, %rd19;
	ld.global.u32 	%r11, [%rd20+4];
	shl.b32 	%r12, %r628, 5;
	mov.b32 	%r634, 0;
$L__BB0_6:
	.pragma "nounroll";
	shr.u32 	%r384, %r11, %r634;
	and.b32  	%r385, %r384, 1;
	setp.eq.b32 	%p3, %r385, 1;
	not.pred 	%p4, %p3;
	add.s32 	%r386, %r12, %r634;
	mul.lo.s32 	%r387, %r386, 5;
	mul.wide.u32 	%rd21, %r387, 4;
	add.s64 	%rd6, %rd5, %rd21;
	@%p4 bra 	$L__BB0_8;
	ld.global.u32 	%r388, [%rd6];
	xor.b32  	%r639, %r639, %r388;
	ld.global.u32 	%r389, [%rd6+4];
	xor.b32  	%r638, %r638, %r389;
	ld.global.u32 	%r390, [%rd6+8];
	xor.b32  	%r637, %r637, %r390;
	ld.global.u32 	%r391, [%rd6+12];
	xor.b32  	%r636, %r636, %r391;
	ld.global.u32 	%r392, [%rd6+16];
	xor.b32  	%r635, %r635, %r392;
$L__BB0_8:
	and.b32  	%r394, %r384, 2;
	setp.eq.s32 	%p5, %r394, 0;
	@%p5 bra 	$L__BB0_10;
	ld.global.u32 	%r395, [%rd6+20];
	xor.b32  	%r639, %r639, %r395;
	ld.global.u32 	%r396, [%rd6+24];
	xor.b32  	%r638, %r638, %r396;
	ld.global.u32 	%r397, [%rd6+28];
	xor.b32  	%r637, %r637, %r397;
	ld.global.u32 	%r398, [%rd6+32];
	xor.b32  	%r636, %r636, %r398;
	ld.global.u32 	%r399, [%rd6+36];
	xor.b32  	%r635, %r635, %r399;
$L__BB0_10:
	and.b32  	%r401, %r384, 4;
	setp.eq.s32 	%p6, %r401, 0;
	@%p6 bra 	$L__BB0_12;
	ld.global.u32 	%r402, [%rd6+40];
	xor.b32  	%r639, %r639, %r402;
	ld.global.u32 	%r403, [%rd6+44];
	xor.b32  	%r638, %r638, %r403;
	ld.global.u32 	%r404, [%rd6+48];
	xor.b32  	%r637, %r637, %r404;
	ld.global.u32 	%r405, [%rd6+52];
	xor.b32  	%r636, %r636, %r405;
	ld.global.u32 	%r406, [%rd6+56];
	xor.b32  	%r635, %r635, %r406;
$L__BB0_12:
	and.b32  	%r408, %r384, 8;
	setp.eq.s32 	%p7, %r408, 0;
	@%p7 bra 	$L__BB0_14;
	ld.global.u32 	%r409, [%rd6+60];
	xor.b32  	%r639, %r639, %r409;
	ld.global.u32 	%r410, [%rd6+64];
	xor.b32  	%r638, %r638, %r410;
	ld.global.u32 	%r411, [%rd6+68];
	xor.b32  	%r637, %r637, %r411;
	ld.global.u32 	%r412, [%rd6+72];
	xor.b32  	%r636, %r636, %r412;
	ld.global.u32 	%r413, [%rd6+76];
	xor.b32  	%r635, %r635, %r413;
$L__BB0_14:
	and.b32  	%r415, %r384, 16;
	setp.eq.s32 	%p8, %r415, 0;
	@%p8 bra 	$L__BB0_16;
	ld.global.u32 	%r416, [%rd6+80];
	xor.b32  	%r639, %r639, %r416;
	ld.global.u32 	%r417, [%rd6+84];
	xor.b32  	%r638, %r638, %r417;
	ld.global.u32 	%r418, [%rd6+88];
	xor.b32  	%r637, %r637, %r418;
	ld.global.u32 	%r419, [%rd6+92];
	xor.b32  	%r636, %r636, %r419;
	ld.global.u32 	%r420, [%rd6+96];
	xor.b32  	%r635, %r635, %r420;
$L__BB0_16:
	and.b32  	%r422, %r384, 32;
	setp.eq.s32 	%p9, %r422, 0;
	@%p9 bra 	$L__BB0_18;
	ld.global.u32 	%r423, [%rd6+100];
	xor.b32  	%r639, %r639, %r423;
	ld.global.u32 	%r424, [%rd6+104];
	xor.b32  	%r638, %r638, %r424;
	ld.global.u32 	%r425, [%rd6+108];
	xor.b32  	%r637, %r637, %r425;
	ld.global.u32 	%r426, [%rd6+112];
	xor.b32  	%r636, %r636, %r426;
	ld.global.u32 	%r427, [%rd6+116];
	xor.b32  	%r635, %r635, %r427;
$L__BB0_18:
	and.b32  	%r429, %r384, 64;
	setp.eq.s32 	%p10, %r429, 0;
	@%p10 bra 	$L__BB0_20;
	ld.global.u32 	%r430, [%rd6+120];
	xor.b32  	%r639, %r639, %r430;
	ld.global.u32 	%r431, [%rd6+124];
	xor.b32  	%r638, %r638, %r431;
	ld.global.u32 	%r432, [%rd6+128];
	xor.b32  	%r637, %r637, %r432;
	ld.global.u32 	%r433, [%rd6+132];
	xor.b32  	%r636, %r636, %r433;
	ld.global.u32 	%r434, [%rd6+136];
	xor.b32  	%r635, %r635, %r434;
$L__BB0_20:
	and.b32  	%r436, %r384, 128;
	setp.eq.s32 	%p11, %r436, 0;
	@%p11 bra 	$L__BB0_22;
	ld.global.u32 	%r437, [%rd6+140];
	xor.b32  	%r639, %r639, %r437;
	ld.global.u32 	%r438, [%rd6+144];
	xor.b32  	%r638, %r638, %r438;
	ld.global.u32 	%r439, [%rd6+148];
	xor.b32  	%r637, %r637, %r439;
	ld.global.u32 	%r440, [%rd6+152];
	xor.b32  	%r636, %r636, %r440;
	ld.global.u32 	%r441, [%rd6+156];
	xor.b32  	%r635, %r635, %r441;
$L__BB0_22:
	and.b32  	%r443, %r384, 256;
	setp.eq.s32 	%p12, %r443, 0;
	@%p12 bra 	$L__BB0_24;
	ld.global.u32 	%r444, [%rd6+160];
	xor.b32  	%r639, %r639, %r444;
	ld.global.u32 	%r445, [%rd6+164];
	xor.b32  	%r638, %r638, %r445;
	ld.global.u32 	%r446, [%rd6+168];
	xor.b32  	%r637, %r637, %r446;
	ld.global.u32 	%r447, [%rd6+172];
	xor.b32  	%r636, %r636, %r447;
	ld.global.u32 	%r448, [%rd6+176];
	xor.b32  	%r635, %r635, %r448;
$L__BB0_24:
	and.b32  	%r450, %r384, 512;
	setp.eq.s32 	%p13, %r450, 0;
	@%p13 bra 	$L__BB0_26;
	ld.global.u32 	%r451, [%rd6+180];
	xor.b32  	%r639, %r639, %r451;
	ld.global.u32 	%r452, [%rd6+184];
	xor.b32  	%r638, %r638, %r452;
	ld.global.u32 	%r453, [%rd6+188];
	xor.b32  	%r637, %r637, %r453;
	ld.global.u32 	%r454, [%rd6+192];
	xor.b32  	%r636, %r636, %r454;
	ld.global.u32 	%r455, [%rd6+196];
	xor.b32  	%r635, %r635, %r455;
$L__BB0_26:
	and.b32  	%r457, %r384, 1024;
	setp.eq.s32 	%p14, %r457, 0;
	@%p14 bra 	$L__BB0_28;
	ld.global.u32 	%r458, [%rd6+200];
	xor.b32  	%r639, %r639, %r458;
	ld.global.u32 	%r459, [%rd6+204];
	xor.b32  	%r638, %r638, %r459;
	ld.global.u32 	%r460, [%rd6+208];
	xor.b32  	%r637, %r637, %r460;
	ld.global.u32 	%r461, [%rd6+212];
	xor.b32  	%r636, %r636, %r461;
	ld.global.u32 	%r462, [%rd6+216];
	xor.b32  	%r635, %r635, %r462;
$L__BB0_28:
	and.b32  	%r464, %r384, 2048;
	setp.eq.s32 	%p15, %r464, 0;
	@%p15 bra 	$L__BB0_30;
	ld.global.u32 	%r465, [%rd6+220];
	xor.b32  	%r639, %r639, %r465;
	ld.global.u32 	%r466, [%rd6+224];
	xor.b32  	%r638, %r638, %r466;
	ld.global.u32 	%r467, [%rd6+228];
	xor.b32  	%r637, %r637, %r467;
	ld.global.u32 	%r468, [%rd6+232];
	xor.b32  	%r636, %r636, %r468;
	ld.global.u32 	%r469, [%rd6+236];
	xor.b32  	%r635, %r635, %r469;
$L__BB0_30:
	and.b32  	%r471, %r384, 4096;
	setp.eq.s32 	%p16, %r471, 0;
	@%p16 bra 	$L__BB0_32;
	ld.global.u32 	%r472, [%rd6+240];
	xor.b32  	%r639, %r639, %r472;
	ld.global.u32 	%r473, [%rd6+244];
	xor.b32  	%r638, %r638, %r473;
	ld.global.u32 	%r474, [%rd6+248];
	xor.b32  	%r637, %r637, %r474;
	ld.global.u32 	%r475, [%rd6+252];
	xor.b32  	%r636, %r636, %r475;
	ld.global.u32 	%r476, [%rd6+256];
	xor.b32  	%r635, %r635, %r476;
$L__BB0_32:
	and.b32  	%r478, %r384, 8192;
	setp.eq.s32 	%p17, %r478, 0;
	@%p17 bra 	$L__BB0_34;
	ld.global.u32 	%r479, [%rd6+260];
	xor.b32  	%r639, %r639, %r479;
	ld.global.u32 	%r480, [%rd6+264];
	xor.b32  	%r638, %r638, %r480;
	ld.global.u32 	%r481, [%rd6+268];
	xor.b32  	%r637, %r637, %r481;
	ld.global.u32 	%r482, [%rd6+272];
	xor.b32  	%r636, %r636, %r482;
	ld.global.u32 	%r483, [%rd6+276];
	xor.b32  	%r635, %r635, %r483;
$L__BB0_34:
	and.b32  	%r485, %r384, 16384;
	setp.eq.s32 	%p18, %r485, 0;
	@%p18 bra 	$L__BB0_36;
	ld.global.u32 	%r486, [%rd6+280];
	xor.b32  	%r639, %r639, %r486;
	ld.global.u32 	%r487, [%rd6+284];
	xor.b32  	%r638, %r638, %r487;
	ld.global.u32 	%r488, [%rd6+288];
	xor.b32  	%r637, %r637, %r488;
	ld.global.u32 	%r489, [%rd6+292];
	xor.b32  	%r636, %r636, %r489;
	ld.global.u32 	%r490, [%rd6+296];
	xor.b32  	%r635, %r635, %r490;
$L__BB0_36:
	and.b32  	%r492, %r384, 32768;
	setp.eq.s32 	%p19, %r492, 0;
	@%p19 bra 	$L__BB0_38;
	ld.global.u32 	%r493, [%rd6+300];
	xor.b32  	%r639, %r639, %r493;
	ld.global.u32 	%r494, [%rd6+304];
	xor.b32  	%r638, %r638, %r494;
	ld.global.u32 	%r495, [%rd6+308];
	xor.b32  	%r637, %r637, %r495;
	ld.global.u32 	%r496, [%rd6+312];
	xor.b32  	%r636, %r636, %r496;
	ld.global.u32 	%r497, [%rd6+316];
	xor.b32  	%r635, %r635, %r497;
$L__BB0_38:
	add.s32 	%r634, %r634, 16;
	setp.ne.s32 	%p20, %r634, 32;
	@%p20 bra 	$L__BB0_6;
	mad.lo.s32 	%r498, %r628, -31, %r12;
	add.s32 	%r628, %r498, 1;
	setp.ne.s32 	%p21, %r628, 5;
	@%p21 bra 	$L__BB0_5;
	st.global.u32 	[%rd2+4], %r639;
	st.global.u32 	[%rd2+8], %r638;
	st.global.u32 	[%rd2+12], %r637;
	st.global.u32 	[%rd2+16], %r636;
	st.global.u32 	[%rd2+20], %r635;
	add.s32 	%r622, %r622, 1;
	setp.lt.u32 	%p22, %r622, %r3;
	@%p22 bra 	$L__BB0_4;
$L__BB0_41:
	shr.u64 	%rd7, %rd28, 2;
	add.s32 	%r621, %r621, 1;
	setp.gt.u64 	%p23, %rd28, 3;
	mov.u64 	%rd28, %rd7;
	@%p23 bra 	$L__BB0_2;
	mov.b32 	%r715, 0;
	mov.u64 	%rd23, precalc_xorwow_offset_matrix;
	mov.u64 	%rd29, %rd1;
$L__BB0_43:
	and.b64  	%rd9, %rd29, 3;
	setp.eq.s64 	%p24, %rd9, 0;
	@%p24 bra 	$L__BB0_82;
	mul.wide.u32 	%rd22, %r715, 3200;
	add.s64 	%rd10, %rd23, %rd22;
	cvt.u32.u64 	%r184, %rd9;
	mov.b32 	%r716, 0;
$L__BB0_45:
	mov.b32 	%r729, 0;
	mov.u32 	%r730, %r729;
	mov.u32 	%r731, %r729;
	mov.u32 	%r732, %r729;
	mov.u32 	%r733, %r729;
	mov.u32 	%r722, %r729;
$L__BB0_46:
	mul.wide.u32 	%rd24, %r722, 4;
	add.s64 	%rd25, %rd2, %rd24;
	ld.global.u32 	%r192, [%rd25+4];
	shl.b32 	%r193, %r722, 5;
	mov.b32 	%r728, 0;
$L__BB0_47:
	.pragma "nounroll";
	shr.u32 	%r503, %r192, %r728;
	and.b32  	%r504, %r503, 1;
	setp.eq.b32 	%p25, %r504, 1;
	not.pred 	%p26, %p25;
	add.s32 	%r505, %r193, %r728;
	mul.lo.s32 	%r506, %r505, 5;
	mul.wide.u32 	%rd26, %r506, 4;
	add.s64 	%rd11, %rd10, %rd26;
	@%p26 bra 	$L__BB0_49;
	ld.global.u32 	%r507, [%rd11];
	xor.b32  	%r733, %r733, %r507;
	ld.global.u32 	%r508, [%rd11+4];
	xor.b32  	%r732, %r732, %r508;
	ld.global.u32 	%r509, [%rd11+8];
	xor.b32  	%r731, %r731, %r509;
	ld.global.u32 	%r510, [%rd11+12];
	xor.b32  	%r730, %r730, %r510;
	ld.global.u32 	%r511, [%rd11+16];
	xor.b32  	%r729, %r729, %r511;
$L__BB0_49:
	and.b32  	%r513, %r503, 2;
	setp.eq.s32 	%p27, %r513, 0;
	@%p27 bra 	$L__BB0_51;
	ld.global.u32 	%r514, [%rd11+20];
	xor.b32  	%r733, %r733, %r514;
	ld.global.u32 	%r515, [%rd11+24];
	xor.b32  	%r732, %r732, %r515;
	ld.global.u32 	%r516, [%rd11+28];
	xor.b32  	%r731, %r731, %r516;
	ld.global.u32 	%r517, [%rd11+32];
	xor.b32  	%r730, %r730, %r517;
	ld.global.u32 	%r518, [%rd11+36];
	xor.b32  	%r729, %r729, %r518;
$L__BB0_51:
	and.b32  	%r520, %r503, 4;
	setp.eq.s32 	%p28, %r520, 0;
	@%p28 bra 	$L__BB0_53;
	ld.global.u32 	%r521, [%rd11+40];
	xor.b32  	%r733, %r733, %r521;
	ld.global.u32 	%r522, [%rd11+44];
	xor.b32  	%r732, %r732, %r522;
	ld.global.u32 	%r523, [%rd11+48];
	xor.b32  	%r731, %r731, %r523;
	ld.global.u32 	%r524, [%rd11+52];
	xor.b32  	%r730, %r730, %r524;
	ld.global.u32 	%r525, [%rd11+56];
	xor.b32  	%r729, %r729, %r525;
$L__BB0_53:
	and.b32  	%r527, %r503, 8;
	setp.eq.s32 	%p29, %r527, 0;
	@%p29 bra 	$L__BB0_55;
	ld.global.u32 	%r528, [%rd11+60];
	xor.b32  	%r733, %r733, %r528;
	ld.global.u32 	%r529, [%rd11+64];
	xor.b32  	%r732, %r732, %r529;
	ld.global.u32 	%r530, [%rd11+68];
	xor.b32  	%r731, %r731, %r530;
	ld.global.u32 	%r531, [%rd11+72];
	xor.b32  	%r730, %r730, %r531;
	ld.global.u32 	%r532, [%rd11+76];
	xor.b32  	%r729, %r729, %r532;
$L__BB0_55:
	and.b32  	%r534, %r503, 16;
	setp.eq.s32 	%p30, %r534, 0;
	@%p30 bra 	$L__BB0_57;
	ld.global.u32 	%r535, [%rd11+80];
	xor.b32  	%r733, %r733, %r535;
	ld.global.u32 	%r536, [%rd11+84];
	xor.b32  	%r732, %r732, %r536;
	ld.global.u32 	%r537, [%rd11+88];
	xor.b32  	%r731, %r731, %r537;
	ld.global.u32 	%r538, [%rd11+92];
	xor.b32  	%r730, %r730, %r538;
	ld.global.u32 	%r539, [%rd11+96];
	xor.b32  	%r729, %r729, %r539;
$L__BB0_57:
	and.b32  	%r541, %r503, 32;
	setp.eq.s32 	%p31, %r541, 0;
	@%p31 bra 	$L__BB0_59;
	ld.global.u32 	%r542, [%rd11+100];
	xor.b32  	%r733, %r733, %r542;
	ld.global.u32 	%r543, [%rd11+104];
	xor.b32  	%r732, %r732, %r543;
	ld.global.u32 	%r544, [%rd11+108];
	xor.b32  	%r731, %r731, %r544;
	ld.global.u32 	%r545, [%rd11+112];
	xor.b32  	%r730, %r730, %r545;
	ld.global.u32 	%r546, [%rd11+116];
	xor.b32  	%r729, %r729, %r546;
$L__BB0_59:
	and.b32  	%r548, %r503, 64;
	setp.eq.s32 	%p32, %r548, 0;
	@%p32 bra 	$L__BB0_61;
	ld.global.u32 	%r549, [%rd11+120];
	xor.b32  	%r733, %r733, %r549;
	ld.global.u32 	%r550, [%rd11+124];
	xor.b32  	%r732, %r732, %r550;
	ld.global.u32 	%r551, [%rd11+128];
	xor.b32  	%r731, %r731, %r551;
	ld.global.u32 	%r552, [%rd11+132];
	xor.b32  	%r730, %r730, %r552;
	ld.global.u32 	%r553, [%rd11+136];
	xor.b32  	%r729, %r729, %r553;
$L__BB0_61:
	and.b32  	%r555, %r503, 128;
	setp.eq.s32 	%p33, %r555, 0;
	@%p33 bra 	$L__BB0_63;
	ld.global.u32 	%r556, [%rd11+140];
	xor.b32  	%r733, %r733, %r556;
	ld.global.u32 	%r557, [%rd11+144];
	xor.b32  	%r732, %r732, %r557;
	ld.global.u32 	%r558, [%rd11+148];
	xor.b32  	%r731, %r731, %r558;
	ld.global.u32 	%r559, [%rd11+152];
	xor.b32  	%r730, %r730, %r559;
	ld.global.u32 	%r560, [%rd11+156];
	xor.b32  	%r729, %r729, %r560;
$L__BB0_63:
	and.b32  	%r562, %r503, 256;
	setp.eq.s32 	%p34, %r562, 0;
	@%p34 bra 	$L__BB0_65;
	ld.global.u32 	%r563, [%rd11+160];
	xor.b32  	%r733, %r733, %r563;
	ld.global.u32 	%r564, [%rd11+164];
	xor.b32  	%r732, %r732, %r564;
	ld.global.u32 	%r565, [%rd11+168];
	xor.b32  	%r731, %r731, %r565;
	ld.global.u32 	%r566, [%rd11+172];
	xor.b32  	%r730, %r730, %r566;
	ld.global.u32 	%r567, [%rd11+176];
	xor.b32  	%r729, %r729, %r567;
$L__BB0_65:
	and.b32  	%r569, %r503, 512;
	setp.eq.s32 	%p35, %r569, 0;
	@%p35 bra 	$L__BB0_67;
	ld.global.u32 	%r570, [%rd11+180];
	xor.b32  	%r733, %r733, %r570;
	ld.global.u32 	%r571, [%rd11+184];
	xor.b32  	%r732, %r732, %r571;
	ld.global.u32 	%r572, [%rd11+188];
	xor.b32  	%r731, %r731, %r572;
	ld.global.u32 	%r573, [%rd11+192];
	xor.b32  	%r730, %r730, %r573;
	ld.global.u32 	%r574, [%rd11+196];
	xor.b32  	%r729, %r729, %r574;
$L__BB0_67:
	and.b32  	%r576, %r503, 1024;
	setp.eq.s32 	%p36, %r576, 0;
	@%p36 bra 	$L__BB0_69;
	ld.global.u32 	%r577, [%rd11+200];
	xor.b32  	%r733, %r733, %r577;
	ld.global.u32 	%r578, [%rd11+204];
	xor.b32  	%r732, %r732, %r578;
	ld.global.u32 	%r579, [%rd11+208];
	xor.b32  	%r731, %r731, %r579;
	ld.global.u32 	%r580, [%rd11+212];
	xor.b32  	%r730, %r730, %r580;
	ld.global.u32 	%r581, [%rd11+216];
	xor.b32  	%r729, %r729, %r581;
$L__BB0_69:
	and.b32  	%r583, %r503, 2048;
	setp.eq.s32 	%p37, %r583, 0;
	@%p37 bra 	$L__BB0_71;
	ld.global.u32 	%r584, [%rd11+220];
	xor.b32  	%r733, %r733, %r584;
	ld.global.u32 	%r585, [%rd11+224];
	xor.b32  	%r732, %r732, %r585;
	ld.global.u32 	%r586, [%rd11+228];
	xor.b32  	%r731, %r731, %r586;
	ld.global.u32 	%r587, [%rd11+232];
	xor.b32  	%r730, %r730, %r587;
	ld.global.u32 	%r588, [%rd11+236];
	xor.b32  	%r729, %r729, %r588;
$L__BB0_71:
	and.b32  	%r590, %r503, 4096;
	setp.eq.s32 	%p38, %r590, 0;
	@%p38 bra 	$L__BB0_73;
	ld.global.u32 	%r591, [%rd11+240];
	xor.b32  	%r733, %r733, %r591;
	ld.global.u32 	%r592, [%rd11+244];
	xor.b32  	%r732, %r732, %r592;
	ld.global.u32 	%r593, [%rd11+248];
	xor.b32  	%r731, %r731, %r593;
	ld.global.u32 	%r594, [%rd11+252];
	xor.b32  	%r730, %r730, %r594;
	ld.global.u32 	%r595, [%rd11+256];
	xor.b32  	%r729, %r729, %r595;
$L__BB0_73:
	and.b32  	%r597, %r503, 8192;
	setp.eq.s32 	%p39, %r597, 0;
	@%p39 bra 	$L__BB0_75;
	ld.global.u32 	%r598, [%rd11+260];
	xor.b32  	%r733, %r733, %r598;
	ld.global.u32 	%r599, [%rd11+264];
	xor.b32  	%r732, %r732, %r599;
	ld.global.u32 	%r600, [%rd11+268];
	xor.b32  	%r731, %r731, %r600;
	ld.global.u32 	%r601, [%rd11+272];
	xor.b32  	%r730, %r730, %r601;
	ld.global.u32 	%r602, [%rd11+276];
	xor.b32  	%r729, %r729, %r602;
$L__BB0_75:
	and.b32  	%r604, %r503, 16384;
	setp.eq.s32 	%p40, %r604, 0;
	@%p40 bra 	$L__BB0_77;
	ld.global.u32 	%r605, [%rd11+280];
	xor.b32  	%r733, %r733, %r605;
	ld.global.u32 	%r606, [%rd11+284];
	xor.b32  	%r732, %r732, %r606;
	ld.global.u32 	%r607, [%rd11+288];
	xor.b32  	%r731, %r731, %r607;
	ld.global.u32 	%r608, [%rd11+292];
	xor.b32  	%r730, %r730, %r608;
	ld.global.u32 	%r609, [%rd11+296];
	xor.b32  	%r729, %r729, %r609;
$L__BB0_77:
	and.b32  	%r611, %r503, 32768;
	setp.eq.s32 	%p41, %r611, 0;
	@%p41 bra 	$L__BB0_79;
	ld.global.u32 	%r612, [%rd11+300];
	xor.b32  	%r733, %r733, %r612;
	ld.global.u32 	%r613, [%rd11+304];
	xor.b32  	%r732, %r732, %r613;
	ld.global.u32 	%r614, [%rd11+308];
	xor.b32  	%r731, %r731, %r614;
	ld.global.u32 	%r615, [%rd11+312];
	xor.b32  	%r730, %r730, %r615;
	ld.global.u32 	%r616, [%rd11+316];
	xor.b32  	%r729, %r729, %r616;
$L__BB0_79:
	add.s32 	%r728, %r728, 16;
	setp.ne.s32 	%p42, %r728, 32;
	@%p42 bra 	$L__BB0_47;
	mad.lo.s32 	%r617, %r722, -31, %r193;
	add.s32 	%r722, %r617, 1;
	setp.ne.s32 	%p43, %r722, 5;
	@%p43 bra 	$L__BB0_46;
	st.global.u32 	[%rd2+4], %r733;
	st.global.u32 	[%rd2+8], %r732;
	st.global.u32 	[%rd2+12], %r731;
	st.global.u32 	[%rd2+16], %r730;
	st.global.u32 	[%rd2+20], %r729;
	add.s32 	%r716, %r716, 1;
	setp.lt.u32 	%p44, %r716, %r184;
	@%p44 bra 	$L__BB0_45;
$L__BB0_82:
	shr.u64 	%rd12, %rd29, 2;
	add.s32 	%r715, %r715, 1;
	setp.gt.u64 	%p45, %rd29, 3;
	mov.u64 	%rd29, %rd12;
	@%p45 bra 	$L__BB0_43;
$L__BB0_83:
	cvt.u32.u64 	%r618, %rd1;
	mad.lo.s32 	%r619, %r618, 362437, %r1;
	st.global.u32 	[%rd2], %r619;
	mov.b32 	%r620, 0;
	st.global.v2.u32 	[%rd2+24], {%r620, %r620};
	st.global.u32 	[%rd2+32], %r620;
	mov.b64 	%rd27, 0;
	st.global.u64 	[%rd2+40], %rd27;
	ret;

}
	// .globl	_Z16initCurandStatesP17curandStateXORWOWi
.visible .entry _Z16initCurandStatesP17curandStateXORWOWi(
	.param .u64 .ptr .align 1 _Z16initCurandStatesP17curandStateXORWOWi_param_0,
	.param .u32 _Z16initCurandStatesP17curandStateXORWOWi_param_1
)
{
	.reg .pred 	%p<2>;
	.reg .b32 	%r<20>;
	.reg .b64 	%rd<7>;

	ld.param.u64 	%rd1, [_Z16initCurandStatesP17curandStateXORWOWi_param_0];
	ld.param.u32 	%r2, [_Z16initCurandStatesP17curandStateXORWOWi_param_1];
	mov.u32 	%r3, %tid.x;
	mov.u32 	%r4, %ctaid.x;
	mov.u32 	%r5, %ntid.x;
	mad.lo.s32 	%r1, %r4, %r5, %r3;
	setp.ge.s32 	%p1, %r1, %r2;
	@%p1 bra 	$L__BB1_2;
	cvta.to.global.u64 	%rd2, %rd1;
	mul.wide.s32 	%rd3, %r1, 4238811;
	mul.wide.s32 	%rd4, %r1, 48;
	add.s64 	%rd5, %rd2, %rd4;
	cvt.u32.u64 	%r6, %rd3;
	xor.b32  	%r7, %r6, -1429050551;
	mul.lo.s32 	%r8, %r7, 1099087573;
	{ .reg .b32 tmp; mov.b64 {tmp, %r9}, %rd3; }
	xor.b32  	%r10, %r9, -136515619;
	mul.lo.s32 	%r11, %r10, -1703105765;
	add.s32 	%r12, %r8, %r11;
	add.s32 	%r13, %r12, 6615241;
	add.s32 	%r14, %r8, 123456789;
	st.global.v2.u32 	[%rd5], {%r13, %r14};
	xor.b32  	%r15, %r8, 362436069;
	add.s32 	%r16, %r11, 521288629;
	st.global.v2.u32 	[%rd5+8], {%r15, %r16};
	xor.b32  	%r17, %r11, 88675123;
	add.s32 	%r18, %r8, 5783321;
	st.global.v2.u32 	[%rd5+16], {%r17, %r18};
	mov.b32 	%r19, 0;
	st.global.v2.u32 	[%rd5+24], {%r19, %r19};
	st.global.u32 	[%rd5+32], %r19;
	mov.b64 	%rd6, 0;
	st.global.u64 	[%rd5+40], %rd6;
$L__BB1_2:
	ret;

}
	// .globl	_Z11ray_tracingP17curandStateXORWOWPffffffffi
.visible .entry _Z11ray_tracingP17curandStateXORWOWPffffffffi(
	.param .u64 .ptr .align 1 _Z11ray_tracingP17curandStateXORWOWPffffffffi_param_0,
	.param .u64 .ptr .align 1 _Z11ray_tracingP17curandStateXORWOWPffffffffi_param_1,
	.param .f32 _Z11ray_tracingP17curandStateXORWOWPffffffffi_param_2,
	.param .f32 _Z11ray_tracingP17curandStateXORWOWPffffffffi_param_3,
	.param .f32 _Z11ray_tracingP17curandStateXORWOWPffffffffi_param_4,
	.param .f32 _Z11ray_tracingP17curandStateXORWOWPffffffffi_param_5,
	.param .f32 _Z11ray_tracingP17curandStateXORWOWPffffffffi_param_6,
	.param .f32 _Z11ray_tracingP17curandStateXORWOWPffffffffi_param_7,
	.param .f32 _Z11ray_tracingP17curandStateXORWOWPffffffffi_param_8,
	.param .u32 _Z11ray_tracingP17curandStateXORWOWPffffffffi_param_9
)
{
	.local .align 4 .b8 	__local_depot2[28];
	.reg .b64 	%SP;
	.reg .b64 	%SPL;
	.reg .pred 	%p<25>;
	.reg .b32 	%r<144>;
	.reg .b32 	%f<141>;
	.reg .b64 	%rd<47>;
	.reg .b64 	%fd<7>;

	mov.u64 	%SPL, __local_depot2;
	ld.param.u64 	%rd14, [_Z11ray_tracingP17curandStateXORWOWPffffffffi_param_0];
	ld.param.f32 	%f29, [_Z11ray_tracingP17curandStateXORWOWPffffffffi_param_2];
	ld.param.f32 	%f30, [_Z11ray_tracingP17curandStateXORWOWPffffffffi_param_3];
	ld.param.f32 	%f36, [_Z11ray_tracingP17curandStateXORWOWPffffffffi_param_4];
	ld.param.f32 	%f34, [_Z11ray_tracingP17curandStateXORWOWPffffffffi_param_8];
	ld.param.u32 	%r51, [_Z11ray_tracingP17curandStateXORWOWPffffffffi_param_9];
	cvta.to.global.u64 	%rd15, %rd14;
	add.u64 	%rd1, %SPL, 0;
	add.u64 	%rd2, %SPL, 0;
	mov.u32 	%r53, %ctaid.x;
	mov.u32 	%r54, %ntid.x;
	mov.u32 	%r55, %tid.x;
	mad.lo.s32 	%r56, %r53, %r54, %r55;
	mul.wide.u32 	%rd18, %r56, 48;
	add.s64 	%rd19, %rd15, %rd18;
	ld.global.v2.u32 	{%r135, %r134}, [%rd19];
	ld.global.v2.u32 	{%r133, %r132}, [%rd19+8];
	ld.global.v2.u32 	{%r131, %r130}, [%rd19+16];
	fma.rn.f32 	%f37, %f34, %f34, 0f00000000;
	add.f32 	%f1, %f37, 0f00000000;
	mul.f32 	%f2, %f36, %f36;
	add.f32 	%f3, %f29, %f29;
	cvt.rn.f32.s32 	%f4, %r51;
	mov.f32 	%f139, 0f00000000;
	mov.b32 	%r123, 0;
	mov.u64 	%rd30, __cudart_i2opi_f;
	mov.f32 	%f138, %f139;
$L__BB2_1:
	mov.f32 	%f140, 0fBF800000;
$L__BB2_2:
	mov.u32 	%r16, %r132;
	mov.u32 	%r15, %r131;
	mov.u32 	%r132, %r130;
	shr.u32 	%r57, %r134, 2;
	xor.b32  	%r58, %r57, %r134;
	shl.b32 	%r59, %r132, 4;
	shl.b32 	%r60, %r58, 1;
	xor.b32  	%r61, %r60, %r59;
	xor.b32  	%r62, %r61, %r58;
	xor.b32  	%r131, %r62, %r132;
	add.s32 	%r63, %r135, %r131;
	add.s32 	%r64, %r63, 362437;
	cvt.rn.f32.u32 	%f39, %r64;
	fma.rn.f32 	%f40, %f39, 0f2F800000, 0f2F000000;
	cvt.f64.f32 	%fd1, %f40;
	mul.f64 	%fd2, %fd1, 0d400921FB53C8D4F1;
	cvt.rn.f32.f64 	%f10, %fd2;
	shr.u32 	%r65, %r133, 2;
	xor.b32  	%r66, %r65, %r133;
	shl.b32 	%r67, %r131, 4;
	shl.b32 	%r68, %r66, 1;
	xor.b32  	%r69, %r68, %r67;
	xor.b32  	%r70, %r69, %r66;
	xor.b32  	%r130, %r70, %r131;
	add.s32 	%r135, %r135, 724874;
	add.s32 	%r71, %r130, %r135;
	cvt.rn.f32.u32 	%f41, %r71;
	fma.rn.f32 	%f42, %f41, 0f2F800000, 0f2F000000;
	fma.rn.f32 	%f11, %f42, 0f40000000, 0fBF800000;
	mul.f32 	%f43, %f11, %f11;
	mov.f32 	%f44, 0f3F800000;
	sub.f32 	%f45, %f44, %f43;
	sqrt.rn.f32 	%f12, %f45;
	mul.f32 	%f46, %f10, 0f3F22F983;
	cvt.rni.s32.f32 	%r143, %f46;
	cvt.rn.f32.s32 	%f47, %r143;
	fma.rn.f32 	%f48, %f47, 0fBFC90FDA, %f10;
	fma.rn.f32 	%f49, %f47, 0fB3A22168, %f48;
	fma.rn.f32 	%f137, %f47, 0fA7C234C5, %f49;
	abs.f32 	%f14, %f10;
	setp.ltu.f32 	%p1, %f14, 0f47CE4780;
	mov.u32 	%r139, %r143;
	mov.f32 	%f136, %f137;
	@%p1 bra 	$L__BB2_10;
	setp.neu.f32 	%p2, %f14, 0f7F800000;
	@%p2 bra 	$L__BB2_5;
	mov.f32 	%f52, 0f00000000;
	mul.rn.f32 	%f136, %f10, %f52;
	mov.b32 	%r139, 0;
	bra.uni 	$L__BB2_10;
$L__BB2_5:
	mov.b32 	%r24, %f10;
	shl.b32 	%r73, %r24, 8;
	or.b32  	%r25, %r73, -2147483648;
	mov.b64 	%rd45, 0;
	mov.b32 	%r136, 0;
	mov.u64 	%rd43, __cudart_i2opi_f;
	mov.u64 	%rd44, %rd2;
$L__BB2_6:
	.pragma "nounroll";
	ld.global.nc.u32 	%r74, [%rd43];
	mad.wide.u32 	%rd22, %r74, %r25, %rd45;
	shr.u64 	%rd45, %rd22, 32;
	st.local.u32 	[%rd44], %rd22;
	add.s32 	%r136, %r136, 1;
	add.s64 	%rd44, %rd44, 4;
	add.s64 	%rd43, %rd43, 4;
	setp.ne.s32 	%p3, %r136, 6;
	@%p3 bra 	$L__BB2_6;
	shr.u32 	%r75, %r24, 23;
	st.local.u32 	[%rd2+24], %rd45;
	and.b32  	%r28, %r75, 31;
	and.b32  	%r76, %r75, 224;
	add.s32 	%r77, %r76, -128;
	shr.u32 	%r78, %r77, 5;
	mul.wide.u32 	%rd23, %r78, 4;
	sub.s64 	%rd9, %rd2, %rd23;
	ld.local.u32 	%r137, [%rd9+24];
	ld.local.u32 	%r138, [%rd9+20];
	setp.eq.s32 	%p4, %r28, 0;
	@%p4 bra 	$L__BB2_9;
	shf.l.wrap.b32 	%r137, %r138, %r137, %r28;
	ld.local.u32 	%r79, [%rd9+16];
	shf.l.wrap.b32 	%r138, %r79, %r138, %r28;
$L__BB2_9:
	shr.u32 	%r80, %r137, 30;
	shf.l.wrap.b32 	%r81, %r138, %r137, 2;
	shl.b32 	%r82, %r138, 2;
	shr.u32 	%r83, %r81, 31;
	add.s32 	%r84, %r83, %r80;
	neg.s32 	%r85, %r84;
	setp.lt.s32 	%p5, %r24, 0;
	selp.b32 	%r139, %r85, %r84, %p5;
	xor.b32  	%r86, %r81, %r24;
	shr.s32 	%r87, %r81, 31;
	xor.b32  	%r88, %r87, %r81;
	xor.b32  	%r89, %r87, %r82;
	cvt.u64.u32 	%rd24, %r88;
	shl.b64 	%rd25, %rd24, 32;
	cvt.u64.u32 	%rd26, %r89;
	or.b64  	%rd27, %rd25, %rd26;
	cvt.rn.f64.s64 	%fd3, %rd27;
	mul.f64 	%fd4, %fd3, 0d3BF921FB54442D19;
	cvt.rn.f32.f64 	%f50, %fd4;
	neg.f32 	%f51, %f50;
	setp.lt.s32 	%p6, %r86, 0;
	selp.f32 	%f136, %f51, %f50, %p6;
$L__BB2_10:
	setp.ltu.f32 	%p7, %f14, 0f47CE4780;
	add.s32 	%r91, %r139, 1;
	mul.rn.f32 	%f53, %f136, %f136;
	and.b32  	%r92, %r139, 1;
	setp.eq.b32 	%p8, %r92, 1;
	selp.f32 	%f54, %f136, 0f3F800000, %p8;
	fma.rn.f32 	%f55, %f53, %f54, 0f00000000;
	fma.rn.f32 	%f56, %f53, 0f37CBAC00, 0fBAB607ED;
	selp.f32 	%f57, 0fB94D4153, %f56, %p8;
	selp.f32 	%f58, 0f3C0885E4, 0f3D2AAABB, %p8;
	fma.rn.f32 	%f59, %f57, %f53, %f58;
	selp.f32 	%f60, 0fBE2AAAA8, 0fBEFFFFFF, %p8;
	fma.rn.f32 	%f61, %f59, %f53, %f60;
	fma.rn.f32 	%f62, %f61, %f55, %f54;
	and.b32  	%r93, %r91, 2;
	setp.eq.s32 	%p9, %r93, 0;
	mov.f32 	%f63, 0f00000000;
	sub.f32 	%f64, %f63, %f62;
	selp.f32 	%f65, %f62, %f64, %p9;
	mul.f32 	%f18, %f12, %f65;
	@%p7 bra 	$L__BB2_18;
	setp.neu.f32 	%p10, %f14, 0f7F800000;
	@%p10 bra 	$L__BB2_13;
	mov.f32 	%f68, 0f00000000;
	mul.rn.f32 	%f137, %f10, %f68;
	mov.b32 	%r143, 0;
	bra.uni 	$L__BB2_18;
$L__BB2_13:
	mov.b32 	%r37, %f10;
	shl.b32 	%r95, %r37, 8;
	or.b32  	%r38, %r95, -2147483648;
	mov.b64 	%rd46, 0;
	mov.b32 	%r140, 0;
$L__BB2_14:
	.pragma "nounroll";
	mul.wide.u32 	%rd29, %r140, 4;
	add.s64 	%rd31, %rd30, %rd29;
	ld.global.nc.u32 	%r96, [%rd31];
	mad.wide.u32 	%rd32, %r96, %r38, %rd46;
	shr.u64 	%rd46, %rd32, 32;
	add.s64 	%rd33, %rd1, %rd29;
	st.local.u32 	[%rd33], %rd32;
	add.s32 	%r140, %r140, 1;
	setp.ne.s32 	%p11, %r140, 6;
	@%p11 bra 	$L__BB2_14;
	shr.u32 	%r97, %r37, 23;
	st.local.u32 	[%rd1+24], %rd46;
	and.b32  	%r41, %r97, 31;
	and.b32  	%r98, %r97, 224;
	add.s32 	%r99, %r98, -128;
	shr.u32 	%r100, %r99, 5;
	mul.wide.u32 	%rd34, %r100, 4;
	sub.s64 	%rd12, %rd1, %rd34;
	ld.local.u32 	%r141, [%rd12+24];
	ld.local.u32 	%r142, [%rd12+20];
	setp.eq.s32 	%p12, %r41, 0;
	@%p12 bra 	$L__BB2_17;
	shf.l.wrap.b32 	%r141, %r142, %r141, %r41;
	ld.local.u32 	%r101, [%rd12+16];
	shf.l.wrap.b32 	%r142, %r101, %r142, %r41;
$L__BB2_17:
	shr.u32 	%r102, %r141, 30;
	shf.l.wrap.b32 	%r103, %r142, %r141, 2;
	shl.b32 	%r104, %r142, 2;
	shr.u32 	%r105, %r103, 31;
	add.s32 	%r106, %r105, %r102;
	neg.s32 	%r107, %r106;
	setp.lt.s32 	%p13, %r37, 0;
	selp.b32 	%r143, %r107, %r106, %p13;
	xor.b32  	%r108, %r103, %r37;
	shr.s32 	%r109, %r103, 31;
	xor.b32  	%r110, %r109, %r103;
	xor.b32  	%r111, %r109, %r104;
	cvt.u64.u32 	%rd35, %r110;
	shl.b64 	%rd36, %rd35, 32;
	cvt.u64.u32 	%rd37, %r111;
	or.b64  	%rd38, %rd36, %rd37;
	cvt.rn.f64.s64 	%fd5, %rd38;
	mul.f64 	%fd6, %fd5, 0d3BF921FB54442D19;
	cvt.rn.f32.f64 	%f66, %fd6;
	neg.f32 	%f67, %f66;
	setp.lt.s32 	%p14, %r108, 0;
	selp.f32 	%f137, %f67, %f66, %p14;
$L__BB2_18:
	mul.rn.f32 	%f69, %f137, %f137;
	and.b32  	%r113, %r143, 1;
	setp.eq.b32 	%p15, %r113, 1;
	selp.f32 	%f70, 0f3F800000, %f137, %p15;
	fma.rn.f32 	%f71, %f69, %f70, 0f00000000;
	fma.rn.f32 	%f72, %f69, 0f37CBAC00, 0fBAB607ED;
	selp.f32 	%f73, %f72, 0fB94D4153, %p15;
	selp.f32 	%f74, 0f3D2AAABB, 0f3C0885E4, %p15;
	fma.rn.f32 	%f75, %f73, %f69, %f74;
	selp.f32 	%f76, 0fBEFFFFFF, 0fBE2AAAA8, %p15;
	fma.rn.f32 	%f77, %f75, %f69, %f76;
	fma.rn.f32 	%f78, %f77, %f71, %f70;
	and.b32  	%r114, %r143, 2;
	setp.eq.s32 	%p16, %r114, 0;
	mov.f32 	%f79, 0f00000000;
	sub.f32 	%f80, %f79, %f78;
	selp.f32 	%f81, %f78, %f80, %p16;
	mul.f32 	%f22, %f12, %f81;
	setp.eq.f32 	%p17, %f22, 0f00000000;
	@%p17 bra 	$L__BB2_20;
	div.rn.f32 	%f82, %f30, %f22;
	mul.f32 	%f138, %f18, %f82;
	mul.f32 	%f139, %f11, %f82;
	mul.f32 	%f83, %f34, %f22;
	fma.rn.f32 	%f84, %f18, 0f00000000, %f83;
	fma.rn.f32 	%f85, %f11, 0f00000000, %f84;
	fma.rn.f32 	%f86, %f85, %f85, %f2;
	sub.f32 	%f140, %f86, %f1;
$L__BB2_20:
	abs.f32 	%f87, %f138;
	abs.f32 	%f88, %f139;
	max.f32 	%f90, %f87, %f88;
	setp.gt.f32 	%p18, %f90, %f29;
	setp.le.f32 	%p19, %f140, 0f00000000;
	or.pred  	%p20, %p18, %p19;
	mov.u32 	%r133, %r15;
	mov.u32 	%r134, %r16;
	@%p20 bra 	$L__BB2_2;
	ld.param.f32 	%f130, [_Z11ray_tracingP17curandStateXORWOWPffffffffi_param_7];
	ld.param.f32 	%f129, [_Z11ray_tracingP17curandStateXORWOWPffffffffi_param_6];
	ld.param.f32 	%f128, [_Z11ray_tracingP17curandStateXORWOWPffffffffi_param_5];
	ld.param.u64 	%rd42, [_Z11ray_tracingP17curandStateXORWOWPffffffffi_param_1];
	mul.f32 	%f91, %f18, 0f00000000;
	fma.rn.f32 	%f92, %f34, %f22, %f91;
	fma.rn.f32 	%f93, %f11, 0f00000000, %f92;
	sqrt.rn.f32 	%f94, %f140;
	sub.f32 	%f95, %f93, %f94;
	mul.f32 	%f96, %f18, %f95;
	mul.f32 	%f97, %f22, %f95;
	mul.f32 	%f98, %f11, %f95;
	sub.f32 	%f99, %f97, %f34;
	mul.f32 	%f100, %f99, %f99;
	fma.rn.f32 	%f101, %f96, %f96, %f100;
	fma.rn.f32 	%f102, %f98, %f98, %f101;
	sqrt.rn.f32 	%f103, %f102;
	div.rn.f32 	%f104, %f96, %f103;
	div.rn.f32 	%f105, %f99, %f103;
	div.rn.f32 	%f106, %f98, %f103;
	sub.f32 	%f107, %f128, %f96;
	sub.f32 	%f108, %f129, %f97;
	mul.f32 	%f109, %f108, %f108;
	fma.rn.f32 	%f110, %f107, %f107, %f109;
	sub.f32 	%f111, %f130, %f98;
	fma.rn.f32 	%f112, %f111, %f111, %f110;
	sqrt.rn.f32 	%f113, %f112;
	div.rn.f32 	%f114, %f107, %f113;
	div.rn.f32 	%f115, %f108, %f113;
	div.rn.f32 	%f116, %f111, %f113;
	mul.f32 	%f117, %f115, %f105;
	fma.rn.f32 	%f118, %f104, %f114, %f117;
	fma.rn.f32 	%f119, %f106, %f116, %f118;
	setp.lt.f32 	%p21, %f119, 0f00000000;
	selp.f32 	%f120, 0f00000000, %f119, %p21;
	add.f32 	%f121, %f29, %f138;
	div.rn.f32 	%f122, %f121, %f3;
	mul.f32 	%f123, %f122, %f4;
	cvt.rzi.s32.f32 	%r115, %f123;
	max.s32 	%r116, %r115, 0;
	setp.lt.s32 	%p22, %r116, %r51;
	add.s32 	%r117, %r51, -1;
	selp.b32 	%r118, %r116, %r117, %p22;
	add.f32 	%f124, %f29, %f139;
	div.rn.f32 	%f125, %f124, %f3;
	mul.f32 	%f126, %f125, %f4;
	cvt.rzi.s32.f32 	%r119, %f126;
	max.s32 	%r120, %r119, 0;
	setp.lt.s32 	%p23, %r120, %r51;
	selp.b32 	%r121, %r120, %r117, %p23;
	mad.lo.s32 	%r122, %r118, %r51, %r121;
	cvta.to.global.u64 	%rd39, %rd42;
	mul.wide.s32 	%rd40, %r122, 4;
	add.s64 	%rd41, %rd39, %rd40;
	atom.global.add.f32 	%f127, [%rd41], %f120;
	add.s32 	%r123, %r123, 1;
	setp.ne.s32 	%p24, %r123, 10;
	mov.u32 	%r133, %r15;
	mov.u32 	%r134, %r16;
	@%p24 bra 	$L__BB2_1;
	ret;

}


// ===== COMPILED SASS (sm_100) =====

	.target	sm_100

	.elftype	@"ET_EXEC"


//--------------------- .note.nv.tkinfo           --------------------------
	.section	.note.nv.tkinfo,"",@"SHT_NOTE"
	.sectionflags	@"SHF_NOTE_NV_TKINFO"
	.tkinfo
        /*0018*/ 	.word	0x00000002
        /*0030*/ 	.string	""
        /*0030*/ 	.string	"ptxas"
        /*0030*/ 	.string	"Cuda compilation tools, release 13.0, V13.0.88"
        /*0030*/ 	.string	"Build cuda_13.0.r13.0/compiler.36424714_0"
        /*0030*/ 	.string	"-arch sm_100 -m 64 "



//--------------------- .note.nv.cuinfo           --------------------------
	.section	.note.nv.cuinfo,"",@"SHT_NOTE"
	.sectionflags	@"SHF_NOTE_NV_CUINFO"
        /*0018*/ 	.short	0x0002
        /*001a*/ 	.short	0x0064
        /*001c*/ 	.short	0x0082
	.zero		2


//--------------------- .nv.info                  --------------------------
	.section	.nv.info,"",@"SHT_CUDA_INFO"
	.align	4


	//----- nvinfo : EIATTR_REGCOUNT
	.align		4
        /*0000*/ 	.byte	0x04, 0x2f
        /*0002*/ 	.short	(.L_11 - .L_10)
	.align		4
.L_10:
        /*0004*/ 	.word	index@(_Z12setup_statesP17curandStateXORWOWm)
        /*0008*/ 	.word	0x00000020


	//----- nvinfo : EIATTR_FRAME_SIZE
	.align		4
.L_11:
        /*000c*/ 	.byte	0x04, 0x11
        /*000e*/ 	.short	(.L_13 - .L_12)
	.align		4
.L_12:
        /*0010*/ 	.word	index@(_Z12setup_statesP17curandStateXORWOWm)
        /*0014*/ 	.word	0x00000000


	//----- nvinfo : EIATTR_REGCOUNT
	.align		4
.L_13:
        /*0018*/ 	.byte	0x04, 0x2f
        /*001a*/ 	.short	(.L_15 - .L_14)
	.align		4
.L_14:
        /*001c*/ 	.word	index@(_Z16initCurandStatesP17curandStateXORWOWi)
        /*0020*/ 	.word	0x0000000c


	//----- nvinfo : EIATTR_FRAME_SIZE
	.align		4
.L_15:
        /*0024*/ 	.byte	0x04, 0x11
        /*0026*/ 	.short	(.L_17 - .L_16)
	.align		4
.L_16:
        /*0028*/ 	.word	index@(_Z16initCurandStatesP17curandStateXORWOWi)
        /*002c*/ 	.word	0x00000000


	//----- nvinfo : EIATTR_REGCOUNT
	.align		4
.L_17:
        /*0030*/ 	.byte	0x04, 0x2f
        /*0032*/ 	.short	(.L_19 - .L_18)
	.align		4
.L_18:
        /*0034*/ 	.word	index@(_Z11ray_tracingP17curandStateXORWOWPffffffffi)
        /*0038*/ 	.word	0x00000020


	//----- nvinfo : EIATTR_FRAME_SIZE
	.align		4
.L_19:
        /*003c*/ 	.byte	0x04, 0x11
        /*003e*/ 	.short	(.L_21 - .L_20)
	.align		4
.L_20:
        /*0040*/ 	.word	index@($__internal_1_$__cuda_sm3x_div_rn_noftz_f32_slowpath)
        /*0044*/ 	.word	0x00000020


	//----- nvinfo : EIATTR_FRAME_SIZE
	.align		4
.L_21:
        /*0048*/ 	.byte	0x04, 0x11
        /*004a*/ 	.short	(.L_23 - .L_22)
	.align		4
.L_22:
        /*004c*/ 	.word	index@($__internal_0_$__cuda_sm20_sqrt_rn_f32_slowpath)
        /*0050*/ 	.word	0x00000020


	//----- nvinfo : EIATTR_FRAME_SIZE
	.align		4
.L_23:
        /*0054*/ 	.byte	0x04, 0x11
        /*0056*/ 	.short	(.L_25 - .L_24)
	.align		4
.L_24:
        /*0058*/ 	.word	index@(_Z11ray_tracingP17curandStateXORWOWPffffffffi)
        /*005c*/ 	.word	0x00000020


	//----- nvinfo : EIATTR_MIN_STACK_SIZE
	.align		4
.L_25:
        /*0060*/ 	.byte	0x04, 0x12
        /*0062*/ 	.short	(.L_27 - .L_26)
	.align		4
.L_26:
        /*0064*/ 	.word	index@(_Z11ray_tracingP17curandStateXORWOWPffffffffi)
        /*0068*/ 	.word	0x00000020


	//----- nvinfo : EIATTR_MIN_STACK_SIZE
	.align		4
.L_27:
        /*006c*/ 	.byte	0x04, 0x12
        /*006e*/ 	.short	(.L_29 - .L_28)
	.align		4
.L_28:
        /*0070*/ 	.word	index@(_Z16initCurandStatesP17curandStateXORWOWi)
        /*0074*/ 	.word	0x00000000


	//----- nvinfo : EIATTR_MIN_STACK_SIZE
	.align		4
.L_29:
        /*0078*/ 	.byte	0x04, 0x12
        /*007a*/ 	.short	(.L_31 - .L_30)
	.align		4
.L_30:
        /*007c*/ 	.word	index@(_Z12setup_statesP17curandStateXORWOWm)
        /*0080*/ 	.word	0x00000000
.L_31:


//--------------------- .nv.compat                --------------------------
	.section	.nv.compat,"",@"SHT_CUDA_COMPAT_INFO"
	.align	4
        /*0000*/ 	.byte	0x02, 0x09, 0x00, 0x00, 0x02, 0x02, 0x01, 0x00, 0x02, 0x05, 0x05, 0x00, 0x03, 0x07, 0x01, 0x01
        /*0010*/ 	.byte	0x02, 0x03, 0x00, 0x00, 0x02, 0x06, 0x01, 0x00, 0x04, 0x0b, 0x08, 0x00, 0x01, 0x00, 0x00, 0x00
        /*0020*/ 	.byte	0x00, 0x00, 0x00, 0x00


//--------------------- .nv.info._Z11ray_tracingP17curandStateXORWOWPffffffffi --------------------------
	.section	.nv.info._Z11ray_tracingP17curandStateXORWOWPffffffffi,"",@"SHT_CUDA_INFO"
	.sectionflags	@""
	.align	4


	//----- nvinfo : EIATTR_CUDA_API_VERSION
	.align		4
        /*0000*/ 	.byte	0x04, 0x37
        /*0002*/ 	.short	(.L_33 - .L_32)
.L_32:
        /*0004*/ 	.word	0x00000082


	//----- nvinfo : EIATTR_KPARAM_INFO
	.align		4
.L_33:
        /*0008*/ 	.byte	0x04, 0x17
        /*000a*/ 	.short	(.L_35 - .L_34)
.L_34:
        /*000c*/ 	.word	0x00000000
        /*0010*/ 	.short	0x0009
        /*0012*/ 	.short	0x002c
        /*0014*/ 	.byte	0x00, 0xf0, 0x11, 0x00


	//----- nvinfo : EIATTR_KPARAM_INFO
	.align		4
.L_35:
        /*0018*/ 	.byte	0x04, 0x17
        /*001a*/ 	.short	(.L_37 - .L_36)
.L_36:
        /*001c*/ 	.word	0x00000000
        /*0020*/ 	.short	0x0008
        /*0022*/ 	.short	0x0028
        /*0024*/ 	.byte	0x00, 0xf0, 0x11, 0x00


	//----- nvinfo : EIATTR_KPARAM_INFO
	.align		4
.L_37:
        /*0028*/ 	.byte	0x04, 0x17
        /*002a*/ 	.short	(.L_39 - .L_38)
.L_38:
        /*002c*/ 	.word	0x00000000
        /*0030*/ 	.short	0x0007
        /*0032*/ 	.short	0x0024
        /*0034*/ 	.byte	0x00, 0xf0, 0x11, 0x00


	//----- nvinfo : EIATTR_KPARAM_INFO
	.align		4
.L_39:
        /*0038*/ 	.byte	0x04, 0x17
        /*003a*/ 	.short	(.L_41 - .L_40)
.L_40:
        /*003c*/ 	.word	0x00000000
        /*0040*/ 	.short	0x0006
        /*0042*/ 	.short	0x0020
        /*0044*/ 	.byte	0x00, 0xf0, 0x11, 0x00


	//----- nvinfo : EIATTR_KPARAM_INFO
	.align		4
.L_41:
        /*0048*/ 	.byte	0x04, 0x17
        /*004a*/ 	.short	(.L_43 - .L_42)
.L_42:
        /*004c*/ 	.word	0x00000000
        /*0050*/ 	.short	0x0005
        /*0052*/ 	.short	0x001c
        /*0054*/ 	.byte	0x00, 0xf0, 0x11, 0x00


	//----- nvinfo : EIATTR_KPARAM_INFO
	.align		4
.L_43:
        /*0058*/ 	.byte	0x04, 0x17
        /*005a*/ 	.short	(.L_45 - .L_44)
.L_44:
        /*005c*/ 	.word	0x00000000
        /*0060*/ 	.short	0x0004
        /*0062*/ 	.short	0x0018
        /*0064*/ 	.byte	0x00, 0xf0, 0x11, 0x00


	//----- nvinfo : EIATTR_KPARAM_INFO
	.align		4
.L_45:
        /*0068*/ 	.byte	0x04, 0x17
        /*006a*/ 	.short	(.L_47 - .L_46)
.L_46:
        /*006c*/ 	.word	0x00000000
        /*0070*/ 	.short	0x0003
        /*0072*/ 	.short	0x0014
        /*0074*/ 	.byte	0x00, 0xf0, 0x11, 0x00


	//----- nvinfo : EIATTR_KPARAM_INFO
	.align		4
.L_47:
        /*0078*/ 	.byte	0x04, 0x17
        /*007a*/ 	.short	(.L_49 - .L_48)
.L_48:
        /*007c*/ 	.word	0x00000000
        /*0080*/ 	.short	0x0002
        /*0082*/ 	.short	0x0010
        /*0084*/ 	.byte	0x00, 0xf0, 0x11, 0x00


	//----- nvinfo : EIATTR_KPARAM_INFO
	.align		4
.L_49:
        /*0088*/ 	.byte	0x04, 0x17
        /*008a*/ 	.short	(.L_51 - .L_50)
.L_50:
        /*008c*/ 	.word	0x00000000
        /*0090*/ 	.short	0x0001
        /*0092*/ 	.short	0x0008
        /*0094*/ 	.byte	0x00, 0xf5, 0x21, 0x00


	//----- nvinfo : EIATTR_KPARAM_INFO
	.align		4
.L_51:
        /*0098*/ 	.byte	0x04, 0x17
        /*009a*/ 	.short	(.L_53 - .L_52)
.L_52:
        /*009c*/ 	.word	0x00000000
        /*00a0*/ 	.short	0x0000
        /*00a2*/ 	.short	0x0000
        /*00a4*/ 	.byte	0x00, 0xf5, 0x21, 0x00


	//----- nvinfo : EIATTR_SPARSE_MMA_MASK
	.align		4
.L_53:
        /*00a8*/ 	.byte	0x03, 0x50
        /*00aa*/ 	.short	0x0000


	//----- nvinfo : EIATTR_MAXREG_COUNT
	.align		4
        /*00ac*/ 	.byte	0x03, 0x1b
        /*00ae*/ 	.short	0x00ff


	//----- nvinfo : EIATTR_MERCURY_ISA_VERSION
	.align		4
        /*00b0*/ 	.byte	0x03, 0x5f
        /*00b2*/ 	.short	0x0101


	//----- nvinfo : EIATTR_VRC_CTA_INIT_COUNT
	.align		4
        /*00b4*/ 	.byte	0x02, 0x4a
	.zero		1
	.zero		1


	//----- nvinfo : EIATTR_EXIT_INSTR_OFFSETS
	.align		4
        /*00b8*/ 	.byte	0x04, 0x1c
        /*00ba*/ 	.short	(.L_55 - .L_54)


	//   ....[0]....
.L_54:
        /*00bc*/ 	.word	0x00001dc0


	//----- nvinfo : EIATTR_CRS_STACK_SIZE
	.align		4
.L_55:
        /*00c0*/ 	.byte	0x04, 0x1e
        /*00c2*/ 	.short	(.L_57 - .L_56)
.L_56:
        /*00c4*/ 	.word	0x00000000


	//----- nvinfo : EIATTR_CBANK_PARAM_SIZE
	.align		4
.L_57:
        /*00c8*/ 	.byte	0x03, 0x19
        /*00ca*/ 	.short	0x0030


	//----- nvinfo : EIATTR_PARAM_CBANK
	.align		4
        /*00cc*/ 	.byte	0x04, 0x0a
        /*00ce*/ 	.short	(.L_59 - .L_58)
	.align		4
.L_58:
        /*00d0*/ 	.word	index@(.nv.constant0._Z11ray_tracingP17curandStateXORWOWPffffffffi)
        /*00d4*/ 	.short	0x0380
        /*00d6*/ 	.short	0x0030


	//----- nvinfo : EIATTR_SW_WAR
	.align		4
.L_59:
        /*00d8*/ 	.byte	0x04, 0x36
        /*00da*/ 	.short	(.L_61 - .L_60)
.L_60:
        /*00dc*/ 	.word	0x00000008
.L_61:


//--------------------- .nv.info._Z16initCurandStatesP17curandStateXORWOWi --------------------------
	.section	.nv.info._Z16initCurandStatesP17curandStateXORWOWi,"",@"SHT_CUDA_INFO"
	.sectionflags	@""
	.align	4


	//----- nvinfo : EIATTR_CUDA_API_VERSION
	.align		4
        /*0000*/ 	.byte	0x04, 0x37
        /*0002*/ 	.short	(.L_63 - .L_62)
.L_62:
        /*0004*/ 	.word	0x00000082


	//----- nvinfo : EIATTR_KPARAM_INFO
	.align		4
.L_63:
        /*0008*/ 	.byte	0x04, 0x17
        /*000a*/ 	.short	(.L_65 - .L_64)
.L_64:
        /*000c*/ 	.word	0x00000000
        /*0010*/ 	.short	0x0001
        /*0012*/ 	.short	0x0008
        /*0014*/ 	.byte	0x00, 0xf0, 0x11, 0x00


	//----- nvinfo : EIATTR_KPARAM_INFO
	.align		4
.L_65:
        /*0018*/ 	.byte	0x04, 0x17
        /*001a*/ 	.short	(.L_67 - .L_66)
.L_66:
        /*001c*/ 	.word	0x00000000
        /*0020*/ 	.short	0x0000
        /*0022*/ 	.short	0x0000
        /*0024*/ 	.byte	0x00, 0xf5, 0x21, 0x00


	//----- nvinfo : EIATTR_SPARSE_MMA_MASK
	.align		4
.L_67:
        /*0028*/ 	.byte	0x03, 0x50
        /*002a*/ 	.short	0x0000


	//----- nvinfo : EIATTR_MAXREG_COUNT
	.align		4
        /*002c*/ 	.byte	0x03, 0x1b
        /*002e*/ 	.short	0x00ff


	//----- nvinfo : EIATTR_MERCURY_ISA_VERSION
	.align		4
        /*0030*/ 	.byte	0x03, 0x5f
        /*0032*/ 	.short	0x0101


	//----- nvinfo : EIATTR_VRC_CTA_INIT_COUNT
	.align		4
        /*0034*/ 	.byte	0x02, 0x4a
	.zero		1
	.zero		1


	//----- nvinfo : EIATTR_EXIT_INSTR_OFFSETS
	.align		4
        /*0038*/ 	.byte	0x04, 0x1c
        /*003a*/ 	.short	(.L_69 - .L_68)


	//   ....[0]....
.L_68:
        /*003c*/ 	.word	0x00000070


	//   ....[1]....
        /*0040*/ 	.word	0x000001c0


	//----- nvinfo : EIATTR_CBANK_PARAM_SIZE
	.align		4
.L_69:
        /*0044*/ 	.byte	0x03, 0x19
        /*0046*/ 	.short	0x000c


	//----- nvinfo : EIATTR_PARAM_CBANK
	.align		4
        /*0048*/ 	.byte	0x04, 0x0a
        /*004a*/ 	.short	(.L_71 - .L_70)
	.align		4
.L_70:
        /*004c*/ 	.word	index@(.nv.constant0._Z16initCurandStatesP17curandStateXORWOWi)
        /*0050*/ 	.short	0x0380
        /*0052*/ 	.short	0x000c


	//----- nvinfo : EIATTR_SW_WAR
	.align		4
.L_71:
        /*0054*/ 	.byte	0x04, 0x36
        /*0056*/ 	.short	(.L_73 - .L_72)
.L_72:
        /*0058*/ 	.word	0x00000008
.L_73:


//--------------------- .nv.info._Z12setup_statesP17curandStateXORWOWm --------------------------
	.section	.nv.info._Z12setup_statesP17curandStateXORWOWm,"",@"SHT_CUDA_INFO"
	.sectionflags	@""
	.align	4


	//----- nvinfo : EIATTR_CUDA_API_VERSION
	.align		4
        /*0000*/ 	.byte	0x04, 0x37
        /*0002*/ 	.short	(.L_75 - .L_74)
.L_74:
        /*0004*/ 	.word	0x00000082


	//----- nvinfo : EIATTR_KPARAM_INFO
	.align		4
.L_75:
        /*0008*/ 	.byte	0x04, 0x17
        /*000a*/ 	.short	(.L_77 - .L_76)
.L_76:
        /*000c*/ 	.word	0x00000000
        /*0010*/ 	.short	0x0001
        /*0012*/ 	.short	0x0008
        /*0014*/ 	.byte	0x00, 0xf0, 0x21, 0x00


	//----- nvinfo : EIATTR_KPARAM_INFO
	.align		4
.L_77:
        /*0018*/ 	.byte	0x04, 0x17
        /*001a*/ 	.short	(.L_79 - .L_78)
.L_78:
        /*001c*/ 	.word	0x00000000
        /*0020*/ 	.short	0x0000
        /*0022*/ 	.short	0x0000
        /*0024*/ 	.byte	0x00, 0xf5, 0x21, 0x00


	//----- nvinfo : EIATTR_SPARSE_MMA_MASK
	.align		4
.L_79:
        /*0028*/ 	.byte	0x03, 0x50
        /*002a*/ 	.short	0x0000


	//----- nvinfo : EIATTR_MAXREG_COUNT
	.align		4
        /*002c*/ 	.byte	0x03, 0x1b
        /*002e*/ 	.short	0x00ff


	//----- nvinfo : EIATTR_MERCURY_ISA_VERSION
	.align		4
        /*0030*/ 	.byte	0x03, 0x5f
        /*0032*/ 	.short	0x0101


	//----- nvinfo : EIATTR_VRC_CTA_INIT_COUNT
	.align		4
        /*0034*/ 	.byte	0x02, 0x4a
	.zero		1
	.zero		1


	//----- nvinfo : EIATTR_EXIT_INSTR_OFFSETS
	.align		4
        /*0038*/ 	.byte	0x04, 0x1c
        /*003a*/ 	.short	(.L_81 - .L_80)


	//   ....[0]....
.L_80:
        /*003c*/ 	.word	0x00001c10


	//----- nvinfo : EIATTR_CRS_STACK_SIZE
	.align		4
.L_81:
        /*0040*/ 	.byte	0x04, 0x1e
        /*0042*/ 	.short	(.L_83 - .L_82)
.L_82:
        /*0044*/ 	.word	0x00000000


	//----- nvinfo : EIATTR_CBANK_PARAM_SIZE
	.align		4
.L_83:
        /*0048*/ 	.byte	0x03, 0x19
        /*004a*/ 	.short	0x0010


	//----- nvinfo : EIATTR_PARAM_CBANK
	.align		4
        /*004c*/ 	.byte	0x04, 0x0a
        /*004e*/ 	.short	(.L_85 - .L_84)
	.align		4
.L_84:
        /*0050*/ 	.word	index@(.nv.constant0._Z12setup_statesP17curandStateXORWOWm)
        /*0054*/ 	.short	0x0380
        /*0056*/ 	.short	0x0010


	//----- nvinfo : EIATTR_SW_WAR
	.align		4
.L_85:
        /*0058*/ 	.byte	0x04, 0x36
        /*005a*/ 	.short	(.L_87 - .L_86)
.L_86:
        /*005c*/ 	.word	0x00000008
.L_87:


//--------------------- .nv.callgraph             --------------------------
	.section	.nv.callgraph,"",@"SHT_CUDA_CALLGRAPH"
	.align	4
	.sectionentsize	8
	.align		4
        /*0000*/ 	.word	0x00000000
	.align		4
        /*0004*/ 	.word	0xffffffff
	.align		4
        /*0008*/ 	.word	0x00000000
	.align		4
        /*000c*/ 	.word	0xfffffffe
	.align		4
        /*0010*/ 	.word	0x00000000
	.align		4
        /*0014*/ 	.word	0xfffffffd
	.align		4
        /*0018*/ 	.word	0x00000000
	.align		4
        /*001c*/ 	.word	0xfffffffc


//--------------------- .nv.constant4             --------------------------
	.section	.nv.constant4,"a",@progbits
	.align	8
	.align		8
.nv.constant4:
        /*0000*/ 	.dword	precalc_xorwow_matrix
	.align		8
        /*0008*/ 	.dword	precalc_xorwow_offset_matrix
	.align		8
        /*0010*/ 	.dword	mrg32k3aM1
	.align		8
        /*0018*/ 	.dword	mrg32k3aM2
	.align		8
        /*0020*/ 	.dword	mrg32k3aM1SubSeq
	.align		8
        /*0028*/ 	.dword	mrg32k3aM2SubSeq
	.align		8
        /*0030*/ 	.dword	mrg32k3aM1Seq
	.align		8
        /*0038*/ 	.dword	mrg32k3aM2Seq
	.align		8
        /*0040*/ 	.dword	__cudart_i2opi_f


//--------------------- .nv.constant3             --------------------------
	.section	.nv.constant3,"a",@progbits
	.align	8
.nv.constant3:
	.type		__cr_lgamma_table,@object
	.size		__cr_lgamma_table,(.L_8 - __cr_lgamma_table)
__cr_lgamma_table:
        /*0000*/ 	.byte	0x00, 0x00, 0x00, 0x00, 0x00, 0x00, 0x00, 0x00, 0x00, 0x00, 0x00, 0x00, 0x00, 0x00, 0x00, 0x00
        /*0010*/ 	.byte	0xef, 0x39, 0xfa, 0xfe, 0x42, 0x2e, 0xe6, 0x3f, 0x02, 0x20, 0x2a, 0xfa, 0x0b, 0xab, 0xfc, 0x3f
        /*0020*/ 	.byte	0xf9, 0x2c, 0x92, 0x7c, 0xa7, 0x6c, 0x09, 0x40, 0xc9, 0x79, 0x44, 0x3c, 0x64, 0x26, 0x13, 0x40
        /*0030*/ 	.byte	0xca, 0x01, 0xcf, 0x3a, 0x27, 0x51, 0x1a, 0x40, 0x30, 0xcc, 0x2d, 0xf3, 0xe1, 0x0c, 0x21, 0x40
        /*0040*/ 	.byte	0x0d, 0xb7, 0xfc, 0x82, 0x8e, 0x35, 0x25, 0x40
.L_8:


//--------------------- .text._Z11ray_tracingP17curandStateXORWOWPffffffffi --------------------------
	.section	.text._Z11ray_tracingP17curandStateXORWOWPffffffffi,"ax",@progbits
	.align	128
        .global         _Z11ray_tracingP17curandStateXORWOWPffffffffi
        .type           _Z11ray_tracingP17curandStateXORWOWPffffffffi,@function
        .size           _Z11ray_tracingP17curandStateXORWOWPffffffffi,(.L_x_72 - _Z11ray_tracingP17curandStateXORWOWPffffffffi)
        .other          _Z11ray_tracingP17curandStateXORWOWPffffffffi,@"STO_CUDA_ENTRY STV_DEFAULT"
_Z11ray_tracingP17curandStateXORWOWPffffffffi:
.text._Z11ray_tracingP17curandStateXORWOWPffffffffi:
[----:B------:R-:W0:Y:S01]  /*0000*/  LDC R1, c[0x0][0x37c] ;  /* 0x0000df00ff017b82 */ /* 0x000e220000000800 */
[----:B------:R-:W1:Y:S07]  /*0010*/  S2R R0, SR_TID.X ;  /* 0x0000000000007919 */ /* 0x000e6e0000002100 */
[----:B------:R-:W1:Y:S01]  /*0020*/  S2UR UR4, SR_CTAID.X ;  /* 0x00000000000479c3 */ /* 0x000e620000002500 */
[----:B------:R-:W2:Y:S01]  /*0030*/  LDCU.64 UR8, c[0x0][0x358] ;  /* 0x00006b00ff0877ac */ /* 0x000ea20008000a00 */
[----:B0-----:R-:W-:-:S06]  /*0040*/  VIADD R1, R1, 0xffffffe0 ;  /* 0xffffffe001017836 */ /* 0x001fcc0000000000 */
[----:B------:R-:W1:Y:S08]  /*0050*/  LDC R3, c[0x0][0x360] ;  /* 0x0000d800ff037b82 */ /* 0x000e700000000800 */
[----:B------:R-:W0:Y:S08]  /*0060*/  LDC.64 R18, c[0x0][0x380] ;  /* 0x0000e000ff127b82 */ /* 0x000e300000000a00 */
[----:B------:R-:W3:Y:S01]  /*0070*/  LDC R13, c[0x0][0x398] ;  /* 0x0000e600ff0d7b82 */ /* 0x000ee20000000800 */
[----:B-1----:R-:W-:-:S07]  /*0080*/  IMAD R3, R3, UR4, R0 ;  /* 0x0000000403037c24 */ /* 0x002fce000f8e0200 */
[----:B------:R-:W1:Y:S01]  /*0090*/  LDC R12, c[0x0][0x390] ;  /* 0x0000e400ff0c7b82 */ /* 0x000e620000000800 */
[----:B0-----:R-:W-:-:S07]  /*00a0*/  IMAD.WIDE.U32 R18, R3, 0x30, R18 ;  /* 0x0000003003127825 */ /* 0x001fce00078e0012 */
[----:B------:R-:W0:Y:S01]  /*00b0*/  LDC.64 R2, c[0x0][0x3a8] ;  /* 0x0000ea00ff027b82 */ /* 0x000e220000000a00 */
[----:B--2---:R2:W5:Y:S04]  /*00c0*/  LDG.E.64 R8, desc[UR8][R18.64] ;  /* 0x0000000812087981 */ /* 0x004568000c1e1b00 */
[----:B------:R2:W5:Y:S04]  /*00d0*/  LDG.E.64 R6, desc[UR8][R18.64+0x8] ;  /* 0x0000080812067981 */ /* 0x000568000c1e1b00 */
[----:B------:R2:W5:Y:S01]  /*00e0*/  LDG.E.64 R4, desc[UR8][R18.64+0x10] ;  /* 0x0000100812047981 */ /* 0x000562000c1e1b00 */
[----:B------:R-:W-:Y:S01]  /*00f0*/  CS2R R14, SRZ ;  /* 0x00000000000e7805 */ /* 0x000fe2000001ff00 */
[----:B---3--:R-:W-:Y:S01]  /*0100*/  FMUL R13, R13, R13 ;  /* 0x0000000d0d0d7220 */ /* 0x008fe20000400000 */
[----:B------:R-:W-:Y:S01]  /*0110*/  UMOV UR4, URZ ;  /* 0x000000ff00047c82 */ /* 0x000fe20008000000 */
[----:B-1----:R-:W-:Y:S01]  /*0120*/  FADD R12, R12, R12 ;  /* 0x0000000c0c0c7221 */ /* 0x002fe20000000000 */
[----:B0-----:R-:W-:Y:S01]  /*0130*/  FFMA R11, R2, R2, RZ ;  /* 0x00000002020b7223 */ /* 0x001fe200000000ff */
[----:B------:R-:W-:-:S03]  /*0140*/  I2FP.F32.S32 R16, R3 ;  /* 0x0000000300107245 */ /* 0x000fc60000201400 */
[----:B--2---:R-:W-:-:S07]  /*0150*/  FADD R11, RZ, R11 ;  /* 0x0000000bff0b7221 */ /* 0x004fce0000000000 */
.L_x_40:
[----:B------:R-:W-:Y:S01]  /*0160*/  BSSY.RECONVERGENT B2, `(.L_x_0) ;  /* 0x00000f1000027945 */ /* 0x000fe20003800200 */
[----:B------:R-:W-:-:S07]  /*0170*/  IMAD.MOV.U32 R17, RZ, RZ, -0x40800000 ;  /* 0xbf800000ff117424 */ /* 0x000fce00078e00ff */
.L_x_14:
[----:B-----5:R-:W-:Y:S01]  /*0180*/  SHF.R.U32.HI R0, RZ, 0x2, R9 ;  /* 0x00000002ff007819 */ /* 0x020fe20000011609 */
[----:B------:R-:W-:Y:S01]  /*0190*/  UMOV UR6, 0x53c8d4f1 ;  /* 0x53c8d4f100067882 */ /* 0x000fe20000000000 */
[----:B------:R-:W-:Y:S01]  /*01a0*/  SHF.L.U32 R3, R5, 0x4, RZ ;  /* 0x0000000405037819 */ /* 0x000fe200000006ff */
[----:B------:R-:W-:Y:S01]  /*01b0*/  UMOV UR7, 0x400921fb ;  /* 0x400921fb00077882 */ /* 0x000fe20000000000 */
[----:B------:R-:W-:Y:S01]  /*01c0*/  LOP3.LUT R0, R0, R9, RZ, 0x3c, !PT ;  /* 0x0000000900007212 */ /* 0x000fe200078e3cff */
[----:B------:R-:W-:Y:S01]  /*01d0*/  BSSY.RECONVERGENT B0, `(.L_x_1) ;  /* 0x0000029000007945 */ /* 0x000fe20003800200 */
[----:B------:R-:W-:Y:S02]  /*01e0*/  SHF.R.U32.HI R9, RZ, 0x2, R6 ;  /* 0x00000002ff097819 */ /* 0x000fe40000011606 */
[----:B------:R-:W-:Y:S01]  /*01f0*/  MOV R10, R4 ;  /* 0x00000004000a7202 */ /* 0x000fe20000000f00 */
[----:B------:R-:W-:Y:S01]  /*0200*/  IMAD.SHL.U32 R2, R0, 0x2, RZ ;  /* 0x0000000200027824 */ /* 0x000fe200078e00ff */
[----:B------:R-:W-:-:S02]  /*0210*/  LOP3.LUT R9, R9, R6, RZ, 0x3c, !PT ;  /* 0x0000000609097212 */ /* 0x000fc400078e3cff */
[----:B------:R-:W-:Y:S02]  /*0220*/  MOV R27, 0x40000000 ;  /* 0x40000000001b7802 */ /* 0x000fe40000000f00 */
[----:B------:R-:W-:-:S04]  /*0230*/  LOP3.LUT R2, R0, R2, R3, 0x96, !PT ;  /* 0x0000000200027212 */ /* 0x000fc800078e9603 */
[----:B------:R-:W-:Y:S01]  /*0240*/  LOP3.LUT R4, R2, R5, RZ, 0x3c, !PT ;  /* 0x0000000502047212 */ /* 0x000fe200078e3cff */
[----:B------:R-:W-:-:S03]  /*0250*/  IMAD.SHL.U32 R2, R9, 0x2, RZ ;  /* 0x0000000209027824 */ /* 0x000fc600078e00ff */
[----:B------:R-:W-:-:S04]  /*0260*/  SHF.L.U32 R0, R4, 0x4, RZ ;  /* 0x0000000404007819 */ /* 0x000fc800000006ff */
[----:B------:R-:W-:Y:S01]  /*0270*/  LOP3.LUT R19, R9, R2, R0, 0x96, !PT ;  /* 0x0000000209137212 */ /* 0x000fe200078e9600 */
[----:B------:R-:W-:Y:S01]  /*0280*/  HFMA2 R9, -RZ, RZ, 0.1171875, 0 ;  /* 0x2f800000ff097431 */ /* 0x000fe200000001ff */
[C---:B------:R-:W-:Y:S01]  /*0290*/  IADD3 R0, PT, PT, R8.reuse, 0x587c5, R4 ;  /* 0x000587c508007810 */ /* 0x040fe20007ffe004 */
[----:B------:R-:W-:Y:S01]  /*02a0*/  VIADD R8, R8, 0xb0f8a ;  /* 0x000b0f8a08087836 */ /* 0x000fe20000000000 */
[----:B------:R-:W-:Y:S02]  /*02b0*/  LOP3.LUT R19, R19, R4, RZ, 0x3c, !PT ;  /* 0x0000000413137212 */ /* 0x000fe400078e3cff */
[----:B------:R-:W-:-:S03]  /*02c0*/  I2FP.F32.U32 R0, R0 ;  /* 0x0000000000007245 */ /* 0x000fc60000201000 */
[----:B------:R-:W-:Y:S02]  /*02d0*/  IMAD.IADD R2, R19, 0x1, R8 ;  /* 0x0000000113027824 */ /* 0x000fe400078e0208 */
[----:B------:R-:W-:-:S03]  /*02e0*/  FFMA R6, R0, R9, 1.1641532182693481445e-10 ;  /* 0x2f00000000067423 */ /* 0x000fc60000000009 */
[----:B------:R-:W-:Y:S02]  /*02f0*/  I2FP.F32.U32 R0, R2 ;  /* 0x0000000200007245 */ /* 0x000fe40000201000 */
[----:B0-----:R-:W0:Y:S03]  /*0300*/  F2F.F64.F32 R2, R6 ;  /* 0x0000000600027310 */ /* 0x001e260000201800 */
[----:B------:R-:W-:-:S04]  /*0310*/  FFMA R0, R0, R9, 1.1641532182693481445e-10 ;  /* 0x2f00000000007423 */ /* 0x000fc80000000009 */
[----:B------:R-:W-:-:S04]  /*0320*/  FFMA R27, R0, R27, -1 ;  /* 0xbf800000001b7423 */ /* 0x000fc8000000001b */
[----:B------:R-:W-:-:S04]  /*0330*/  FFMA R21, -R27, R27, 1 ;  /* 0x3f8000001b157423 */ /* 0x000fc8000000011b */
[----:B------:R-:W-:Y:S01]  /*0340*/  VIADD R9, R21, 0xf3000000 ;  /* 0xf300000015097836 */ /* 0x000fe20000000000 */
[----:B0-----:R-:W-:Y:S01]  /*0350*/  DMUL R2, R2, UR6 ;  /* 0x0000000602027c28 */ /* 0x001fe20008000000 */
[----:B------:R0:W1:Y:S03]  /*0360*/  MUFU.RSQ R18, R21 ;  /* 0x0000001500127308 */ /* 0x0000660000001400 */
[----:B------:R-:W-:Y:S02]  /*0370*/  ISETP.GT.U32.AND P0, PT, R9, 0x727fffff, PT ;  /* 0x727fffff0900780c */ /* 0x000fe40003f04070 */
[----:B------:R-:W-:Y:S01]  /*0380*/  MOV R9, R7 ;  /* 0x0000000700097202 */ /* 0x000fe20000000f00 */
[----:B------:R-:W-:Y:S01]  /*0390*/  IMAD.MOV.U32 R7, RZ, RZ, R5 ;  /* 0x000000ffff077224 */ /* 0x000fe200078e0005 */
[----:B------:R-:W-:Y:S01]  /*03a0*/  MOV R5, R19 ;  /* 0x0000001300057202 */ /* 0x000fe20000000f00 */
[----:B------:R0:W2:Y:S08]  /*03b0*/  F2F.F32.F64 R0, R2 ;  /* 0x0000000200007310 */ /* 0x0000b00000301000 */
[----:B------:R-:W-:Y:S05]  /*03c0*/  @!P0 BRA `(.L_x_2) ;  /* 0x0000000000148947 */ /* 0x000fea0003800000 */
[----:B0-----:R-:W-:Y:S01]  /*03d0*/  IMAD.MOV.U32 R2, RZ, RZ, R21 ;  /* 0x000000ffff027224 */ /* 0x001fe200078e0015 */
[----:B------:R-:W-:-:S07]  /*03e0*/  MOV R20, 0x400 ;  /* 0x0000040000147802 */ /* 0x000fce0000000f00 */
[----:B-12---:R-:W-:Y:S05]  /*03f0*/  CALL.REL.NOINC `($__internal_0_$__cuda_sm20_sqrt_rn_f32_slowpath) ;  /* 0x0000001800747944 */ /* 0x006fea0003c00000 */
[----:B------:R-:W-:Y:S01]  /*0400*/  MOV R2, R21 ;  /* 0x0000001500027202 */ /* 0x000fe20000000f00 */
[----:B------:R-:W-:Y:S06]  /*0410*/  BRA `(.L_x_3) ;  /* 0x0000000000107947 */ /* 0x000fec0003800000 */
.L_x_2:
[----:B01----:R-:W-:Y:S01]  /*0420*/  FMUL.FTZ R2, R21, R18 ;  /* 0x0000001215027220 */ /* 0x003fe20000410000 */
[----:B------:R-:W-:-:S03]  /*0430*/  FMUL.FTZ R6, R18, 0.5 ;  /* 0x3f00000012067820 */ /* 0x000fc60000410000 */
[----:B------:R-:W-:-:S04]  /*0440*/  FFMA R3, -R2, R2, R21 ;  /* 0x0000000202037223 */ /* 0x000fc80000000115 */
[----:B------:R-:W-:-:S07]  /*0450*/  FFMA R2, R3, R6, R2 ;  /* 0x0000000603027223 */ /* 0x000fce0000000002 */
.L_x_3:
[----:B------:R-:W-:Y:S05]  /*0460*/  BSYNC.RECONVERGENT B0 ;  /* 0x0000000000007941 */ /* 0x000fea0003800200 */
.L_x_1:
[C---:B--2---:R-:W-:Y:S01]  /*0470*/  FMUL R6, R0.reuse, 0.63661974668502807617 ;  /* 0x3f22f98300067820 */ /* 0x044fe20000400000 */
[----:B------:R-:W-:Y:S01]  /*0480*/  FSETP.GE.AND P0, PT, |R0|, 105615, PT ;  /* 0x47ce47800000780b */ /* 0x000fe20003f06200 */
[----:B------:R-:W-:Y:S02]  /*0490*/  BSSY.RECONVERGENT B0, `(.L_x_4) ;  /* 0x0000040000007945 */ /* 0x000fe40003800200 */
[----:B------:R-:W0:Y:S02]  /*04a0*/  F2I.NTZ R23, R6 ;  /* 0x0000000600177305 */ /* 0x000e240000203100 */
[----:B0-----:R-:W-:Y:S01]  /*04b0*/  I2FP.F32.S32 R3, R23 ;  /* 0x0000001700037245 */ /* 0x001fe20000201400 */
[----:B------:R-:W-:-:S04]  /*04c0*/  IMAD.MOV.U32 R25, RZ, RZ, R23 ;  /* 0x000000ffff197224 */ /* 0x000fc800078e0017 */
[----:B------:R-:W-:-:S04]  /*04d0*/  FFMA R18, R3, -1.5707962512969970703, R0 ;  /* 0xbfc90fda03127823 */ /* 0x000fc80000000000 */
[----:B------:R-:W-:-:S04]  /*04e0*/  FFMA R18, R3, -7.5497894158615963534e-08, R18 ;  /* 0xb3a2216803127823 */ /* 0x000fc80000000012 */
[----:B------:R-:W-:-:S05]  /*04f0*/  FFMA R24, R3, -5.3903029534742383927e-15, R18 ;  /* 0xa7c234c503187823 */ /* 0x000fca0000000012 */
[----:B------:R-:W-:Y:S01]  /*0500*/  MOV R3, R24 ;  /* 0x0000001800037202 */ /* 0x000fe20000000f00 */
[----:B------:R-:W-:Y:S06]  /*0510*/  @!P0 BRA `(.L_x_5) ;  /* 0x0000000000dc8947 */ /* 0x000fec0003800000 */
[----:B------:R-:W-:-:S13]  /*0520*/  FSETP.NEU.AND P0, PT, |R0|, +INF , PT ;  /* 0x7f8000000000780b */ /* 0x000fda0003f0d200 */
[----:B------:R-:W-:Y:S01]  /*0530*/  @!P0 FMUL R3, RZ, R0 ;  /* 0x00000000ff038220 */ /* 0x000fe20000400000 */
[----:B------:R-:W-:Y:S01]  /*0540*/  @!P0 IMAD.MOV.U32 R23, RZ, RZ, RZ ;  /* 0x000000ffff178224 */ /* 0x000fe200078e00ff */
[----:B------:R-:W-:Y:S06]  /*0550*/  @!P0 BRA `(.L_x_5) ;  /* 0x0000000000cc8947 */ /* 0x000fec0003800000 */
[----:B------:R-:W-:Y:S01]  /*0560*/  SHF.L.U32 R18, R0, 0x8, RZ ;  /* 0x0000000800127819 */ /* 0x000fe200000006ff */
[----:B------:R-:W-:Y:S01]  /*0570*/  IMAD.MOV.U32 R6, RZ, RZ, RZ ;  /* 0x000000ffff067224 */ /* 0x000fe200078e00ff */
[----:B------:R-:W-:Y:S01]  /*0580*/  MOV R3, R1 ;  /* 0x0000000100037202 */ /* 0x000fe20000000f00 */
[----:B------:R-:W0:Y:S01]  /*0590*/  LDCU.64 UR10, c[0x4][0x40] ;  /* 0x01000800ff0a77ac */ /* 0x000e220008000a00 */
[----:B------:R-:W-:Y:S01]  /*05a0*/  LOP3.LUT R23, R18, 0x80000000, RZ, 0xfc, !PT ;  /* 0x8000000012177812 */ /* 0x000fe200078efcff */
[----:B------:R-:W-:Y:S01]  /*05b0*/  UMOV UR6, URZ ;  /* 0x000000ff00067c82 */ /* 0x000fe20008000000 */
[----:B------:R-:W-:-:S05]  /*05c0*/  UMOV UR5, URZ ;  /* 0x000000ff00057c82 */ /* 0x000fca0008000000 */
.L_x_6:
[----:B0-----:R-:W-:Y:S01]  /*05d0*/  IMAD.U32 R18, RZ, RZ, UR10 ;  /* 0x0000000aff127e24 */ /* 0x001fe2000f8e00ff */
[----:B------:R-:W-:-:S05]  /*05e0*/  MOV R19, UR11 ;  /* 0x0000000b00137c02 */ /* 0x000fca0008000f00 */
[----:B------:R-:W2:Y:S01]  /*05f0*/  LDG.E.CONSTANT R18, desc[UR8][R18.64] ;  /* 0x0000000812127981 */ /* 0x000ea2000c1e9900 */
[----:B------:R-:W-:Y:S02]  /*0600*/  UIADD3 UR10, UP0, UPT, UR10, 0x4, URZ ;  /* 0x000000040a0a7890 */ /* 0x000fe4000ff1e0ff */
[----:B------:R-:W-:Y:S02]  /*0610*/  UIADD3 UR5, UPT, UPT, UR5, 0x1, URZ ;  /* 0x0000000105057890 */ /* 0x000fe4000fffe0ff */
[----:B------:R-:W-:Y:S02]  /*0620*/  UIADD3.X UR11, UPT, UPT, URZ, UR11, URZ, UP0, !UPT ;  /* 0x0000000bff0b7290 */ /* 0x000fe400087fe4ff */
[----:B------:R-:W-:Y:S01]  /*0630*/  UISETP.NE.AND UP0, UPT, UR5, 0x6, UPT ;  /* 0x000000060500788c */ /* 0x000fe2000bf05270 */
[----:B--2---:R-:W-:-:S03]  /*0640*/  IMAD.WIDE.U32 R20, R18, R23, RZ ;  /* 0x0000001712147225 */ /* 0x004fc600078e00ff */
[----:B------:R-:W-:-:S04]  /*0650*/  IADD3 R20, P0, PT, R20, R6, RZ ;  /* 0x0000000614147210 */ /* 0x000fc80007f1e0ff */
[----:B------:R-:W-:Y:S01]  /*0660*/  IADD3.X R6, PT, PT, R21, UR6, RZ, P0, !PT ;  /* 0x0000000615067c10 */ /* 0x000fe200087fe4ff */
[----:B------:R0:W-:Y:S02]  /*0670*/  STL [R3], R20 ;  /* 0x0000001403007387 */ /* 0x0001e40000100800 */
[----:B0-----:R-:W-:Y:S01]  /*0680*/  VIADD R3, R3, 0x4 ;  /* 0x0000000403037836 */ /* 0x001fe20000000000 */
[----:B------:R-:W-:Y:S06]  /*0690*/  BRA.U UP0, `(.L_x_6) ;  /* 0xfffffffd00cc7547 */ /* 0x000fec000b83ffff */
[----:B------:R-:W-:Y:S01]  /*06a0*/  SHF.R.U32.HI R20, RZ, 0x17, R0 ;  /* 0x00000017ff147819 */ /* 0x000fe20000011600 */
[----:B------:R0:W-:Y:S03]  /*06b0*/  STL [R1+0x18], R6 ;  /* 0x0000180601007387 */ /* 0x0001e60000100800 */
[C---:B------:R-:W-:Y:S02]  /*06c0*/  LOP3.LUT R3, R20.reuse, 0xe0, RZ, 0xc0, !PT ;  /* 0x000000e014037812 */ /* 0x040fe400078ec0ff */
[----:B------:R-:W-:Y:S02]  /*06d0*/  LOP3.LUT P0, RZ, R20, 0x1f, RZ, 0xc0, !PT ;  /* 0x0000001f14ff7812 */ /* 0x000fe4000780c0ff */
[----:B------:R-:W-:-:S04]  /*06e0*/  IADD3 R3, PT, PT, R3, -0x80, RZ ;  /* 0xffffff8003037810 */ /* 0x000fc80007ffe0ff */
[----:B------:R-:W-:-:S05]  /*06f0*/  SHF.R.U32.HI R18, RZ, 0x5, R3 ;  /* 0x00000005ff127819 */ /* 0x000fca0000011603 */
[----:B------:R-:W-:-:S05]  /*0700*/  IMAD R21, R18, -0x4, R1 ;  /* 0xfffffffc12157824 */ /* 0x000fca00078e0201 */
[----:B------:R-:W2:Y:S04]  /*0710*/  LDL R3, [R21+0x18] ;  /* 0x0000180015037983 */ /* 0x000ea80000100800 */
[----:B------:R-:W2:Y:S04]  /*0720*/  LDL R18, [R21+0x14] ;  /* 0x0000140015127983 */ /* 0x000ea80000100800 */
[----:B------:R-:W3:Y:S01]  /*0730*/  @P0 LDL R19, [R21+0x10] ;  /* 0x0000100015130983 */ /* 0x000ee20000100800 */
[----:B------:R-:W-:Y:S01]  /*0740*/  LOP3.LUT R20, R20, 0x1f, RZ, 0xc0, !PT ;  /* 0x0000001f14147812 */ /* 0x000fe200078ec0ff */
[----:B------:R-:W-:Y:S01]  /*0750*/  UMOV UR6, 0x54442d19 ;  /* 0x54442d1900067882 */ /* 0x000fe20000000000 */
[----:B------:R-:W-:-:S02]  /*0760*/  UMOV UR7, 0x3bf921fb ;  /* 0x3bf921fb00077882 */ /* 0x000fc40000000000 */
[-C--:B--2---:R-:W-:Y:S02]  /*0770*/  @P0 SHF.L.W.U32.HI R3, R18, R20.reuse, R3 ;  /* 0x0000001412030219 */ /* 0x084fe40000010e03 */
[----:B---3--:R-:W-:Y:S02]  /*0780*/  @P0 SHF.L.W.U32.HI R18, R19, R20, R18 ;  /* 0x0000001413120219 */ /* 0x008fe40000010e12 */
[----:B------:R-:W-:Y:S02]  /*0790*/  ISETP.GE.AND P0, PT, R0, RZ, PT ;  /* 0x000000ff0000720c */ /* 0x000fe40003f06270 */
[C-C-:B------:R-:W-:Y:S01]  /*07a0*/  SHF.L.W.U32.HI R23, R18.reuse, 0x2, R3.reuse ;  /* 0x0000000212177819 */ /* 0x140fe20000010e03 */
[----:B------:R-:W-:Y:S01]  /*07b0*/  IMAD.SHL.U32 R18, R18, 0x4, RZ ;  /* 0x0000000412127824 */ /* 0x000fe200078e00ff */
[----:B0-----:R-:W-:Y:S02]  /*07c0*/  SHF.R.U32.HI R6, RZ, 0x1e, R3 ;  /* 0x0000001eff067819 */ /* 0x001fe40000011603 */
[----:B------:R-:W-:-:S02]  /*07d0*/  SHF.R.S32.HI R19, RZ, 0x1f, R23 ;  /* 0x0000001fff137819 */ /* 0x000fc40000011417 */
[----:B------:R-:W-:Y:S02]  /*07e0*/  LOP3.LUT R3, R23, R0, RZ, 0x3c, !PT ;  /* 0x0000000017037212 */ /* 0x000fe400078e3cff */
[C---:B------:R-:W-:Y:S02]  /*07f0*/  LOP3.LUT R18, R19.reuse, R18, RZ, 0x3c, !PT ;  /* 0x0000001213127212 */ /* 0x040fe400078e3cff */
[----:B------:R-:W-:Y:S02]  /*0800*/  LOP3.LUT R19, R19, R23, RZ, 0x3c, !PT ;  /* 0x0000001713137212 */ /* 0x000fe400078e3cff */
[----:B------:R-:W-:Y:S02]  /*0810*/  LEA.HI R23, R23, R6, RZ, 0x1 ;  /* 0x0000000617177211 */ /* 0x000fe400078f08ff */
[----:B------:R-:W-:Y:S02]  /*0820*/  ISETP.GE.AND P1, PT, R3, RZ, PT ;  /* 0x000000ff0300720c */ /* 0x000fe40003f26270 */
[----:B------:R-:W0:Y:S01]  /*0830*/  I2F.F64.S64 R18, R18 ;  /* 0x0000001200127312 */ /* 0x000e220000301c00 */
[----:B------:R-:W-:-:S05]  /*0840*/  IADD3 R3, PT, PT, -R23, RZ, RZ ;  /* 0x000000ff17037210 */ /* 0x000fca0007ffe1ff */
[----:B------:R-:W-:Y:S01]  /*0850*/  @!P0 IMAD.MOV.U32 R23, RZ, RZ, R3 ;  /* 0x000000ffff178224 */ /* 0x000fe200078e0003 */
[----:B0-----:R-:W-:-:S10]  /*0860*/  DMUL R20, R18, UR6 ;  /* 0x0000000612147c28 */ /* 0x001fd40008000000 */
[----:B------:R-:W0:Y:S02]  /*0870*/  F2F.F32.F64 R20, R20 ;  /* 0x0000001400147310 */ /* 0x000e240000301000 */
[----:B0-----:R-:W-:-:S07]  /*0880*/  FSEL R3, -R20, R20, !P1 ;  /* 0x0000001414037208 */ /* 0x001fce0004800100 */
.L_x_5:
[----:B------:R-:W-:Y:S05]  /*0890*/  BSYNC.RECONVERGENT B0 ;  /* 0x0000000000007941 */ /* 0x000fea0003800200 */
.L_x_4:
[----:B------:R-:W-:Y:S01]  /*08a0*/  MOV R6, 0x37cbac00 ;  /* 0x37cbac0000067802 */ /* 0x000fe20000000f00 */
[----:B------:R-:W-:Y:S02]  /*08b0*/  HFMA2 R22, -RZ, RZ, 1.0078125, -8.98838043212890625e-05 ;  /* 0x3c0885e4ff167431 */ /* 0x000fe400000001ff */
[----:B------:R-:W-:Y:S01]  /*08c0*/  FMUL R18, R3, R3 ;  /* 0x0000000303127220 */ /* 0x000fe20000400000 */
[C---:B------:R-:W-:Y:S01]  /*08d0*/  LOP3.LUT R21, R23.reuse, 0x1, RZ, 0xc0, !PT ;  /* 0x0000000117157812 */ /* 0x040fe200078ec0ff */
[----:B------:R-:W-:Y:S01]  /*08e0*/  VIADD R20, R23, 0x1 ;  /* 0x0000000117147836 */ /* 0x000fe20000000000 */
[----:B------:R-:W-:Y:S01]  /*08f0*/  BSSY.RECONVERGENT B0, `(.L_x_7) ;  /* 0x0000044000007945 */ /* 0x000fe20003800200 */
[----:B------:R-:W-:Y:S01]  /*0900*/  FFMA R19, R18, R6, -0.0013887860113754868507 ;  /* 0xbab607ed12137423 */ /* 0x000fe20000000006 */
[----:B------:R-:W-:Y:S01]  /*0910*/  ISETP.NE.U32.AND P0, PT, R21, 0x1, PT ;  /* 0x000000011500780c */ /* 0x000fe20003f05070 */
[----:B------:R-:W-:Y:S01]  /*0920*/  IMAD.MOV.U32 R23, RZ, RZ, 0x3e2aaaa8 ;  /* 0x3e2aaaa8ff177424 */ /* 0x000fe200078e00ff */
[----:B------:R-:W-:-:S02]  /*0930*/  LOP3.LUT P1, RZ, R20, 0x2, RZ, 0xc0, !PT ;  /* 0x0000000214ff7812 */ /* 0x000fc4000782c0ff */
[----:B------:R-:W-:Y:S02]  /*0940*/  FSEL R19, R19, -0.00019574658654164522886, P0 ;  /* 0xb94d415313137808 */ /* 0x000fe40000000000 */
[----:B------:R-:W-:Y:S02]  /*0950*/  FSEL R21, R22, 0.041666727513074874878, !P0 ;  /* 0x3d2aaabb16157808 */ /* 0x000fe40004000000 */
[----:B------:R-:W-:Y:S02]  /*0960*/  FSEL R20, -R23, -0.4999999701976776123, !P0 ;  /* 0xbeffffff17147808 */ /* 0x000fe40004000100 */
[----:B------:R-:W-:Y:S01]  /*0970*/  FSEL R3, R3, 1, !P0 ;  /* 0x3f80000003037808 */ /* 0x000fe20004000000 */
[----:B------:R-:W-:Y:S01]  /*0980*/  FFMA R19, R18, R19, R21 ;  /* 0x0000001312137223 */ /* 0x000fe20000000015 */
[----:B------:R-:W-:-:S03]  /*0990*/  FSETP.GE.AND P0, PT, |R0|, 105615, PT ;  /* 0x47ce47800000780b */ /* 0x000fc60003f06200 */
[C---:B------:R-:W-:Y:S01]  /*09a0*/  FFMA R19, R18.reuse, R19, R20 ;  /* 0x0000001312137223 */ /* 0x040fe20000000014 */
[----:B------:R-:W-:-:S04]  /*09b0*/  FFMA R18, R18, R3, RZ ;  /* 0x0000000312127223 */ /* 0x000fc800000000ff */
[----:B------:R-:W-:-:S04]  /*09c0*/  FFMA R3, R18, R19, R3 ;  /* 0x0000001312037223 */ /* 0x000fc80000000003 */
[----:B------:R-:W-:-:S04]  /*09d0*/  @P1 FADD R3, RZ, -R3 ;  /* 0x80000003ff031221 */ /* 0x000fc80000000000 */
[----:B------:R-:W-:Y:S01]  /*09e0*/  FMUL R3, R3, R2 ;  /* 0x0000000203037220 */ /* 0x000fe20000400000 */
[----:B------:R-:W-:Y:S06]  /*09f0*/  @!P0 BRA `(.L_x_8) ;  /* 0x0000000000cc8947 */ /* 0x000fec0003800000 */
[----:B------:R-:W-:-:S13]  /*0a00*/  FSETP.NEU.AND P0, PT, |R0|, +INF , PT ;  /* 0x7f8000000000780b */ /* 0x000fda0003f0d200 */
[----:B------:R-:W-:Y:S01]  /*0a10*/  @!P0 FMUL R24, RZ, R0 ;  /* 0x00000000ff188220 */ /* 0x000fe20000400000 */
[----:B------:R-:W-:Y:S01]  /*0a20*/  @!P0 MOV R25, RZ ;  /* 0x000000ff00198202 */ /* 0x000fe20000000f00 */
[----:B------:R-:W-:Y:S06]  /*0a30*/  @!P0 BRA `(.L_x_8) ;  /* 0x0000000000bc8947 */ /* 0x000fec0003800000 */
[----:B------:R-:W-:Y:S01]  /*0a40*/  IMAD.SHL.U32 R24, R0, 0x100, RZ ;  /* 0x0000010000187824 */ /* 0x000fe200078e00ff */
[----:B------:R-:W-:Y:S01]  /*0a50*/  MOV R26, RZ ;  /* 0x000000ff001a7202 */ /* 0x000fe20000000f00 */
[----:B------:R-:W-:Y:S01]  /*0a60*/  IMAD.MOV.U32 R25, RZ, RZ, RZ ;  /* 0x000000ffff197224 */ /* 0x000fe200078e00ff */
[----:B------:R-:W-:Y:S02]  /*0a70*/  UMOV UR5, URZ ;  /* 0x000000ff00057c82 */ /* 0x000fe40008000000 */
[----:B------:R-:W-:-:S07]  /*0a80*/  LOP3.LUT R24, R24, 0x80000000, RZ, 0xfc, !PT ;  /* 0x8000000018187812 */ /* 0x000fce00078efcff */
.L_x_9:
[----:B0-----:R-:W0:Y:S02]  /*0a90*/  LDC.64 R18, c[0x4][0x40] ;  /* 0x01001000ff127b82 */ /* 0x001e240000000a00 */
[----:B0-----:R-:W-:-:S05]  /*0aa0*/  IMAD.WIDE.U32 R20, R25, 0x4, R18 ;  /* 0x0000000419147825 */ /* 0x001fca00078e0012 */
[----:B------:R-:W2:Y:S01]  /*0ab0*/  LDG.E.CONSTANT R19, desc[UR8][R20.64] ;  /* 0x0000000814137981 */ /* 0x000ea2000c1e9900 */
[C---:B------:R-:W-:Y:S01]  /*0ac0*/  LEA R28, R25.reuse, R1, 0x2 ;  /* 0x00000001191c7211 */ /* 0x040fe200078e10ff */
[----:B------:R-:W-:-:S05]  /*0ad0*/  VIADD R25, R25, 0x1 ;  /* 0x0000000119197836 */ /* 0x000fca0000000000 */
[----:B------:R-:W-:Y:S01]  /*0ae0*/  ISETP.NE.AND P0, PT, R25, 0x6, PT ;  /* 0x000000061900780c */ /* 0x000fe20003f05270 */
[----:B--2---:R-:W-:-:S03]  /*0af0*/  IMAD.WIDE.U32 R18, R19, R24, RZ ;  /* 0x0000001813127225 */ /* 0x004fc600078e00ff */
[----:B------:R-:W-:-:S04]  /*0b00*/  IADD3 R29, P1, PT, R18, R26, RZ ;  /* 0x0000001a121d7210 */ /* 0x000fc80007f3e0ff */
[----:B------:R-:W-:Y:S01]  /*0b10*/  IADD3.X R26, PT, PT, R19, UR5, RZ, P1, !PT ;  /* 0x00000005131a7c10 */ /* 0x000fe20008ffe4ff */
[----:B------:R0:W-:Y:S04]  /*0b20*/  STL [R28], R29 ;  /* 0x0000001d1c007387 */ /* 0x0001e80000100800 */
[----:B------:R-:W-:Y:S05]  /*0b30*/  @P0 BRA `(.L_x_9) ;  /* 0xfffffffc00d40947 */ /* 0x000fea000383ffff */
        /* <DEDUP_REMOVED lines=12> */
[----:B------:R-:W-:Y:S01]  /*0c00*/  UMOV UR7, 0x3bf921fb ;  /* 0x3bf921fb00077882 */ /* 0x000fe20000000000 */
[----:B------:R-:W-:-:S02]  /*0c10*/  ISETP.GE.AND P1, PT, R0, RZ, PT ;  /* 0x000000ff0000720c */ /* 0x000fc40003f26270 */
[-C--:B--2---:R-:W-:Y:S02]  /*0c20*/  @P0 SHF.L.W.U32.HI R24, R19, R20.reuse, R24 ;  /* 0x0000001413180219 */ /* 0x084fe40000010e18 */
[----:B---3--:R-:W-:-:S04]  /*0c30*/  @P0 SHF.L.W.U32.HI R19, R18, R20, R19 ;  /* 0x0000001412130219 */ /* 0x008fc80000010e13 */
[C-C-:B------:R-:W-:Y:S01]  /*0c40*/  SHF.L.W.U32.HI R25, R19.reuse, 0x2, R24.reuse ;  /* 0x0000000213197819 */ /* 0x140fe20000010e18 */
[----:B------:R-:W-:Y:S01]  /*0c50*/  IMAD.SHL.U32 R19, R19, 0x4, RZ ;  /* 0x0000000413137824 */ /* 0x000fe200078e00ff */
[----:B------:R-:W-:Y:S02]  /*0c60*/  SHF.R.U32.HI R24, RZ, 0x1e, R24 ;  /* 0x0000001eff187819 */ /* 0x000fe40000011618 */
[----:B------:R-:W-:Y:S02]  /*0c70*/  SHF.R.S32.HI R20, RZ, 0x1f, R25 ;  /* 0x0000001fff147819 */ /* 0x000fe40000011419 */
[----:B------:R-:W-:Y:S02]  /*0c80*/  LOP3.LUT R0, R25, R0, RZ, 0x3c, !PT ;  /* 0x0000000019007212 */ /* 0x000fe400078e3cff */
[C---:B------:R-:W-:Y:S02]  /*0c90*/  LOP3.LUT R18, R20.reuse, R19, RZ, 0x3c, !PT ;  /* 0x0000001314127212 */ /* 0x040fe400078e3cff */
[----:B------:R-:W-:-:S02]  /*0ca0*/  LOP3.LUT R19, R20, R25, RZ, 0x3c, !PT ;  /* 0x0000001914137212 */ /* 0x000fc400078e3cff */
[----:B------:R-:W-:Y:S02]  /*0cb0*/  LEA.HI R25, R25, R24, RZ, 0x1 ;  /* 0x0000001819197211 */ /* 0x000fe400078f08ff */
[----:B------:R-:W-:Y:S02]  /*0cc0*/  ISETP.GE.AND P0, PT, R0, RZ, PT ;  /* 0x000000ff0000720c */ /* 0x000fe40003f06270 */
[----:B------:R-:W2:Y:S01]  /*0cd0*/  I2F.F64.S64 R18, R18 ;  /* 0x0000001200127312 */ /* 0x000ea20000301c00 */
[----:B------:R-:W-:-:S05]  /*0ce0*/  IADD3 R0, PT, PT, -R25, RZ, RZ ;  /* 0x000000ff19007210 */ /* 0x000fca0007ffe1ff */
[----:B------:R-:W-:Y:S01]  /*0cf0*/  @!P1 IMAD.MOV.U32 R25, RZ, RZ, R0 ;  /* 0x000000ffff199224 */ /* 0x000fe200078e0000 */
[----:B--2---:R-:W-:-:S10]  /*0d00*/  DMUL R20, R18, UR6 ;  /* 0x0000000612147c28 */ /* 0x004fd40008000000 */
[----:B------:R-:W2:Y:S02]  /*0d10*/  F2F.F32.F64 R20, R20 ;  /* 0x0000001400147310 */ /* 0x000ea40000301000 */
[----:B-12---:R-:W-:-:S07]  /*0d20*/  FSEL R24, -R20, R20, !P0 ;  /* 0x0000001414187208 */ /* 0x006fce0004000100 */
.L_x_8:
[----:B------:R-:W-:Y:S05]  /*0d30*/  BSYNC.RECONVERGENT B0 ;  /* 0x0000000000007941 */ /* 0x000fea0003800200 */
.L_x_7:
[----:B------:R-:W-:Y:S01]  /*0d40*/  FMUL R19, R24, R24 ;  /* 0x0000001818137220 */ /* 0x000fe20000400000 */
[C---:B------:R-:W-:Y:S01]  /*0d50*/  LOP3.LUT R0, R25.reuse, 0x1, RZ, 0xc0, !PT ;  /* 0x0000000119007812 */ /* 0x040fe200078ec0ff */
[----:B------:R-:W-:Y:S01]  /*0d60*/  BSSY.RECONVERGENT B3, `(.L_x_10) ;  /* 0x000002a000037945 */ /* 0x000fe20003800200 */
[----:B------:R-:W-:Y:S01]  /*0d70*/  LOP3.LUT P1, RZ, R25, 0x2, RZ, 0xc0, !PT ;  /* 0x0000000219ff7812 */ /* 0x000fe2000782c0ff */
[----:B------:R-:W-:Y:S01]  /*0d80*/  FFMA R6, R19, R6, -0.0013887860113754868507 ;  /* 0xbab607ed13067423 */ /* 0x000fe20000000006 */
[----:B------:R-:W-:-:S04]  /*0d90*/  ISETP.NE.U32.AND P0, PT, R0, 0x1, PT ;  /* 0x000000010000780c */ /* 0x000fc80003f05070 */
[----:B------:R-:W-:Y:S02]  /*0da0*/  FSEL R22, R22, 0.041666727513074874878, P0 ;  /* 0x3d2aaabb16167808 */ /* 0x000fe40000000000 */
[----:B------:R-:W-:Y:S02]  /*0db0*/  FSEL R6, R6, -0.00019574658654164522886, !P0 ;  /* 0xb94d415306067808 */ /* 0x000fe40004000000 */
[----:B------:R-:W-:Y:S02]  /*0dc0*/  FSEL R24, R24, 1, P0 ;  /* 0x3f80000018187808 */ /* 0x000fe40000000000 */
[----:B------:R-:W-:Y:S01]  /*0dd0*/  FSEL R23, -R23, -0.4999999701976776123, P0 ;  /* 0xbeffffff17177808 */ /* 0x000fe20000000100 */
[C---:B------:R-:W-:Y:S02]  /*0de0*/  FFMA R6, R19.reuse, R6, R22 ;  /* 0x0000000613067223 */ /* 0x040fe40000000016 */
[C---:B------:R-:W-:Y:S02]  /*0df0*/  FFMA R21, R19.reuse, R24, RZ ;  /* 0x0000001813157223 */ /* 0x040fe400000000ff */
[----:B------:R-:W-:-:S04]  /*0e00*/  FFMA R6, R19, R6, R23 ;  /* 0x0000000613067223 */ /* 0x000fc80000000017 */
[----:B------:R-:W-:-:S04]  /*0e10*/  FFMA R21, R21, R6, R24 ;  /* 0x0000000615157223 */ /* 0x000fc80000000018 */
[----:B------:R-:W-:-:S04]  /*0e20*/  @P1 FADD R21, RZ, -R21 ;  /* 0x80000015ff151221 */ /* 0x000fc80000000000 */
[----:B------:R-:W-:-:S05]  /*0e30*/  FMUL R0, R21, R2 ;  /* 0x0000000215007220 */ /* 0x000fca0000400000 */
[----:B------:R-:W-:-:S13]  /*0e40*/  FSETP.NEU.AND P0, PT, R0, RZ, PT ;  /* 0x000000ff0000720b */ /* 0x000fda0003f0d000 */
[----:B------:R-:W-:Y:S05]  /*0e50*/  @!P0 BRA `(.L_x_11) ;  /* 0x0000000000688947 */ /* 0x000fea0003800000 */
[----:B------:R-:W1:Y:S01]  /*0e60*/  LDCU UR5, c[0x0][0x394] ;  /* 0x00007280ff0577ac */ /* 0x000e620008000800 */
[----:B------:R-:W2:Y:S01]  /*0e70*/  MUFU.RCP R15, R0 ;  /* 0x00000000000f7308 */ /* 0x000ea20000001000 */
[----:B------:R-:W-:Y:S01]  /*0e80*/  BSSY.RECONVERGENT B4, `(.L_x_12) ;  /* 0x000000f000047945 */ /* 0x000fe20003800200 */
[----:B-1----:R-:W-:Y:S01]  /*0e90*/  MOV R17, UR5 ;  /* 0x0000000500117c02 */ /* 0x002fe20008000f00 */
[----:B--2---:R-:W-:-:S05]  /*0ea0*/  FFMA R2, -R0, R15, 1 ;  /* 0x3f80000000027423 */ /* 0x004fca000000010f */
[----:B------:R-:W1:Y:S01]  /*0eb0*/  FCHK P0, R17, R0 ;  /* 0x0000000011007302 */ /* 0x000e620000000000 */
[----:B------:R-:W-:-:S04]  /*0ec0*/  FFMA R2, R15, R2, R15 ;  /* 0x000000020f027223 */ /* 0x000fc8000000000f */
[----:B------:R-:W-:-:S04]  /*0ed0*/  FFMA R15, R2, UR5, RZ ;  /* 0x00000005020f7c23 */ /* 0x000fc800080000ff */
[----:B------:R-:W-:-:S04]  /*0ee0*/  FFMA R6, -R0, R15, UR5 ;  /* 0x0000000500067e23 */ /* 0x000fc8000800010f */
[----:B------:R-:W-:Y:S01]  /*0ef0*/  FFMA R6, R2, R6, R15 ;  /* 0x0000000602067223 */ /* 0x000fe2000000000f */
[----:B-1----:R-:W-:Y:S06]  /*0f00*/  @!P0 BRA `(.L_x_13) ;  /* 0x0000000000188947 */ /* 0x002fec0003800000 */
[----:B------:R-:W1:Y:S01]  /*0f10*/  LDCU UR5, c[0x0][0x394] ;  /* 0x00007280ff0577ac */ /* 0x000e620008000800 */
[----:B------:R-:W-:Y:S01]  /*0f20*/  IMAD.MOV.U32 R25, RZ, RZ, R0 ;  /* 0x000000ffff197224 */ /* 0x000fe200078e0000 */
[----:B------:R-:W-:Y:S02]  /*0f30*/  MOV R20, 0xf60 ;  /* 0x00000f6000147802 */ /* 0x000fe40000000f00 */
[----:B-1----:R-:W-:-:S07]  /*0f40*/  MOV R2, UR5 ;  /* 0x0000000500027c02 */ /* 0x002fce0008000f00 */
[----:B0-----:R-:W-:Y:S05]  /*0f50*/  CALL.REL.NOINC `($__internal_1_$__cuda_sm3x_div_rn_noftz_f32_slowpath) ;  /* 0x0000000c00f47944 */ /* 0x001fea0003c00000 */
[----:B------:R-:W-:-:S07]  /*0f60*/  IMAD.MOV.U32 R6, RZ, RZ, R2 ;  /* 0x000000ffff067224 */ /* 0x000fce00078e0002 */
.L_x_13:
[----:B------:R-:W-:Y:S05]  /*0f70*/  BSYNC.RECONVERGENT B4 ;  /* 0x0000000000047941 */ /* 0x000fea0003800200 */
.L_x_12:
[----:B------:R-:W1:Y:S01]  /*0f80*/  LDCU UR5, c[0x0][0x3a8] ;  /* 0x00007500ff0577ac */ /* 0x000e620008000800 */
[-C--:B------:R-:W-:Y:S01]  /*0f90*/  FMUL R14, R3, R6.reuse ;  /* 0x00000006030e7220 */ /* 0x080fe20000400000 */
[----:B------:R-:W-:Y:S01]  /*0fa0*/  FMUL R15, R27, R6 ;  /* 0x000000061b0f7220 */ /* 0x000fe20000400000 */
[----:B-1----:R-:W-:-:S04]  /*0fb0*/  FMUL R2, R0, UR5 ;  /* 0x0000000500027c20 */ /* 0x002fc80008400000 */
[----:B------:R-:W-:-:S04]  /*0fc0*/  FFMA R2, RZ, R3, R2 ;  /* 0x00000003ff027223 */ /* 0x000fc80000000002 */
[----:B------:R-:W-:-:S04]  /*0fd0*/  FFMA R2, RZ, R27, R2 ;  /* 0x0000001bff027223 */ /* 0x000fc80000000002 */
[----:B------:R-:W-:-:S04]  /*0fe0*/  FFMA R2, R2, R2, R13 ;  /* 0x0000000202027223 */ /* 0x000fc8000000000d */
[----:B------:R-:W-:-:S07]  /*0ff0*/  FADD R17, -R11, R2 ;  /* 0x000000020b117221 */ /* 0x000fce0000000100 */
.L_x_11:
[----:B------:R-:W-:Y:S05]  /*1000*/  BSYNC.RECONVERGENT B3 ;  /* 0x0000000000037941 */ /* 0x000fea0003800200 */
.L_x_10:
[----:B------:R-:W1:Y:S01]  /*1010*/  LDCU UR5, c[0x0][0x390] ;  /* 0x00007200ff0577ac */ /* 0x000e620008000800 */
[----:B------:R-:W-:Y:S02]  /*1020*/  FSETP.GTU.AND P0, PT, R17, RZ, PT ;  /* 0x000000ff1100720b */ /* 0x000fe40003f0c000 */
[----:B------:R-:W-:Y:S02]  /*1030*/  FMNMX R2, |R15|, |R14|, !PT ;  /* 0x4000000e0f027209 */ /* 0x000fe40007800200 */
[----:B------:R-:W-:Y:S02]  /*1040*/  MOV R6, R10 ;  /* 0x0000000a00067202 */ /* 0x000fe40000000f00 */
[----:B-1----:R-:W-:-:S13]  /*1050*/  FSETP.GT.OR P0, PT, R2, UR5, !P0 ;  /* 0x0000000502007c0b */ /* 0x002fda000c704400 */
[----:B------:R-:W-:Y:S05]  /*1060*/  @P0 BRA `(.L_x_14) ;  /* 0xfffffff000440947 */ /* 0x000fea000383ffff */
[----:B------:R-:W-:Y:S05]  /*1070*/  BSYNC.RECONVERGENT B2 ;  /* 0x0000000000027941 */ /* 0x000fea0003800200 */
.L_x_0:
[----:B------:R-:W1:Y:S01]  /*1080*/  LDCU UR5, c[0x0][0x3a8] ;  /* 0x00007500ff0577ac */ /* 0x000e620008000800 */
[----:B------:R-:W-:Y:S01]  /*1090*/  VIADD R2, R17, 0xf3000000 ;  /* 0xf300000011027836 */ /* 0x000fe20000000000 */
[----:B------:R2:W3:Y:S01]  /*10a0*/  MUFU.RSQ R18, R17 ;  /* 0x0000001100127308 */ /* 0x0004e20000001400 */
[----:B------:R-:W-:Y:S01]  /*10b0*/  FMUL R19, RZ, R3 ;  /* 0x00000003ff137220 */ /* 0x000fe20000400000 */
[----:B------:R-:W-:Y:S02]  /*10c0*/  BSSY.RECONVERGENT B0, `(.L_x_15) ;  /* 0x000000d000007945 */ /* 0x000fe40003800200 */
[----:B------:R-:W-:Y:S01]  /*10d0*/  ISETP.GT.U32.AND P0, PT, R2, 0x727fffff, PT ;  /* 0x727fffff0200780c */ /* 0x000fe20003f04070 */
[----:B-1----:R-:W-:-:S04]  /*10e0*/  FFMA R6, R0, UR5, R19 ;  /* 0x0000000500067c23 */ /* 0x002fc80008000013 */
[----:B------:R-:W-:-:S08]  /*10f0*/  FFMA R6, RZ, R27, R6 ;  /* 0x0000001bff067223 */ /* 0x000fd00000000006 */
[----:B--23--:R-:W-:Y:S05]  /*1100*/  @!P0 BRA `(.L_x_16) ;  /* 0x0000000000108947 */ /* 0x00cfea0003800000 */
[----:B------:R-:W-:Y:S02]  /*1110*/  MOV R2, R17 ;  /* 0x0000001100027202 */ /* 0x000fe40000000f00 */
[----:B------:R-:W-:-:S07]  /*1120*/  MOV R20, 0x1140 ;  /* 0x0000114000147802 */ /* 0x000fce0000000f00 */
[----:B0-----:R-:W-:Y:S05]  /*1130*/  CALL.REL.NOINC `($__internal_0_$__cuda_sm20_sqrt_rn_f32_slowpath) ;  /* 0x0000000c00247944 */ /* 0x001fea0003c00000 */
[----:B------:R-:W-:Y:S05]  /*1140*/  BRA `(.L_x_17) ;  /* 0x0000000000107947 */ /* 0x000fea0003800000 */
.L_x_16:
[----:B------:R-:W-:Y:S01]  /*1150*/  FMUL.FTZ R2, R17, R18 ;  /* 0x0000001211027220 */ /* 0x000fe20000410000 */
[----:B------:R-:W-:-:S03]  /*1160*/  FMUL.FTZ R21, R18, 0.5 ;  /* 0x3f00000012157820 */ /* 0x000fc60000410000 */
[----:B------:R-:W-:-:S04]  /*1170*/  FFMA R17, -R2, R2, R17 ;  /* 0x0000000202117223 */ /* 0x000fc80000000111 */
[----:B------:R-:W-:-:S07]  /*1180*/  FFMA R21, R17, R21, R2 ;  /* 0x0000001511157223 */ /* 0x000fce0000000002 */
.L_x_17:
[----:B------:R-:W-:Y:S05]  /*1190*/  BSYNC.RECONVERGENT B0 ;  /* 0x0000000000007941 */ /* 0x000fea0003800200 */
.L_x_15:
[----:B------:R-:W0:Y:S01]  /*11a0*/  LDCU UR5, c[0x0][0x3a8] ;  /* 0x00007500ff0577ac */ /* 0x000e220008000800 */
[----:B------:R-:W-:Y:S01]  /*11b0*/  FADD R6, R6, -R21 ;  /* 0x8000001506067221 */ /* 0x000fe20000000000 */
[----:B------:R-:W-:Y:S03]  /*11c0*/  BSSY.RECONVERGENT B0, `(.L_x_18) ;  /* 0x0000015000007945 */ /* 0x000fe60003800200 */
[-C--:B------:R-:W-:Y:S01]  /*11d0*/  FMUL R0, R0, R6.reuse ;  /* 0x0000000600007220 */ /* 0x080fe20000400000 */
[-C--:B------:R-:W-:Y:S01]  /*11e0*/  FMUL R3, R3, R6.reuse ;  /* 0x0000000603037220 */ /* 0x080fe20000400000 */
[----:B------:R-:W-:Y:S02]  /*11f0*/  FMUL R27, R27, R6 ;  /* 0x000000061b1b7220 */ /* 0x000fe40000400000 */
[----:B0-----:R-:W-:-:S04]  /*1200*/  FADD R29, R0, -UR5 ;  /* 0x80000005001d7e21 */ /* 0x001fc80008000000 */
[----:B------:R-:W-:-:S04]  /*1210*/  FMUL R2, R29, R29 ;  /* 0x0000001d1d027220 */ /* 0x000fc80000400000 */
[----:B------:R-:W-:-:S04]  /*1220*/  FFMA R2, R3, R3, R2 ;  /* 0x0000000303027223 */ /* 0x000fc80000000002 */
[----:B------:R-:W-:-:S04]  /*1230*/  FFMA R17, R27, R27, R2 ;  /* 0x0000001b1b117223 */ /* 0x000fc80000000002 */
[----:B------:R-:W-:Y:S01]  /*1240*/  VIADD R6, R17, 0xf3000000 ;  /* 0xf300000011067836 */ /* 0x000fe20000000000 */
[----:B------:R0:W1:Y:S04]  /*1250*/  MUFU.RSQ R2, R17 ;  /* 0x0000001100027308 */ /* 0x0000680000001400 */
[----:B------:R-:W-:-:S13]  /*1260*/  ISETP.GT.U32.AND P0, PT, R6, 0x727fffff, PT ;  /* 0x727fffff0600780c */ /* 0x000fda0003f04070 */
[----:B01----:R-:W-:Y:S05]  /*1270*/  @!P0 BRA `(.L_x_19) ;  /* 0x0000000000148947 */ /* 0x003fea0003800000 */
[----:B------:R-:W-:Y:S02]  /*1280*/  MOV R2, R17 ;  /* 0x0000001100027202 */ /* 0x000fe40000000f00 */
[----:B------:R-:W-:-:S07]  /*1290*/  MOV R20, 0x12b0 ;  /* 0x000012b000147802 */ /* 0x000fce0000000f00 */
[----:B------:R-:W-:Y:S05]  /*12a0*/  CALL.REL.NOINC `($__internal_0_$__cuda_sm20_sqrt_rn_f32_slowpath) ;  /* 0x0000000800c87944 */ /* 0x000fea0003c00000 */
[----:B------:R-:W-:Y:S01]  /*12b0*/  IMAD.MOV.U32 R28, RZ, RZ, R21 ;  /* 0x000000ffff1c7224 */ /* 0x000fe200078e0015 */
[----:B------:R-:W-:Y:S06]  /*12c0*/  BRA `(.L_x_20) ;  /* 0x0000000000107947 */ /* 0x000fec0003800000 */
.L_x_19:
[----:B------:R-:W-:Y:S01]  /*12d0*/  FMUL.FTZ R28, R17, R2 ;  /* 0x00000002111c7220 */ /* 0x000fe20000410000 */
[----:B------:R-:W-:-:S03]  /*12e0*/  FMUL.FTZ R2, R2, 0.5 ;  /* 0x3f00000002027820 */ /* 0x000fc60000410000 */
[----:B------:R-:W-:-:S04]  /*12f0*/  FFMA R17, -R28, R28, R17 ;  /* 0x0000001c1c117223 */ /* 0x000fc80000000111 */
[----:B------:R-:W-:-:S07]  /*1300*/  FFMA R28, R17, R2, R28 ;  /* 0x00000002111c7223 */ /* 0x000fce000000001c */
.L_x_20:
[----:B------:R-:W-:Y:S05]  /*1310*/  BSYNC.RECONVERGENT B0 ;  /* 0x0000000000007941 */ /* 0x000fea0003800200 */
.L_x_18:
[----:B------:R-:W0:Y:S01]  /*1320*/  MUFU.RCP R17, R28 ;  /* 0x0000001c00117308 */ /* 0x000e220000001000 */
[----:B------:R-:W-:Y:S07]  /*1330*/  BSSY.RECONVERGENT B2, `(.L_x_21) ;  /* 0x000000d000027945 */ /* 0x000fee0003800200 */
[----:B------:R-:W1:Y:S01]  /*1340*/  FCHK P0, R3, R28 ;  /* 0x0000001c03007302 */ /* 0x000e620000000000 */
[----:B0-----:R-:W-:-:S04]  /*1350*/  FFMA R2, R17, -R28, 1 ;  /* 0x3f80000011027423 */ /* 0x001fc8000000081c */
[----:B------:R-:W-:-:S04]  /*1360*/  FFMA R2, R17, R2, R17 ;  /* 0x0000000211027223 */ /* 0x000fc80000000011 */
[----:B------:R-:W-:-:S04]  /*1370*/  FFMA R17, R3, R2, RZ ;  /* 0x0000000203117223 */ /* 0x000fc800000000ff */
[----:B------:R-:W-:-:S04]  /*1380*/  FFMA R18, R17, -R28, R3 ;  /* 0x8000001c11127223 */ /* 0x000fc80000000003 */
[----:B------:R-:W-:Y:S01]  /*1390*/  FFMA R18, R2, R18, R17 ;  /* 0x0000001202127223 */ /* 0x000fe20000000011 */
[----:B-1----:R-:W-:Y:S06]  /*13a0*/  @!P0 BRA `(.L_x_22) ;  /* 0x0000000000148947 */ /* 0x002fec0003800000 */
[----:B------:R-:W-:Y:S01]  /*13b0*/  MOV R2, R3 ;  /* 0x0000000300027202 */ /* 0x000fe20000000f00 */
[----:B------:R-:W-:Y:S01]  /*13c0*/  IMAD.MOV.U32 R25, RZ, RZ, R28 ;  /* 0x000000ffff197224 */ /* 0x000fe200078e001c */
[----:B------:R-:W-:-:S07]  /*13d0*/  MOV R20, 0x13f0 ;  /* 0x000013f000147802 */ /* 0x000fce0000000f00 */
[----:B------:R-:W-:Y:S05]  /*13e0*/  CALL.REL.NOINC `($__internal_1_$__cuda_sm3x_div_rn_noftz_f32_slowpath) ;  /* 0x0000000800d07944 */ /* 0x000fea0003c00000 */
[----:B------:R-:W-:-:S07]  /*13f0*/  MOV R18, R2 ;  /* 0x0000000200127202 */ /* 0x000fce0000000f00 */
.L_x_22:
[----:B------:R-:W-:Y:S05]  /*1400*/  BSYNC.RECONVERGENT B2 ;  /* 0x0000000000027941 */ /* 0x000fea0003800200 */
.L_x_21:
        /* <DEDUP_REMOVED lines=9> */
[----:B------:R-:W-:Y:S01]  /*14a0*/  IMAD.MOV.U32 R2, RZ, RZ, R29 ;  /* 0x000000ffff027224 */ /* 0x000fe200078e001d */
[----:B------:R-:W-:Y:S02]  /*14b0*/  MOV R25, R28 ;  /* 0x0000001c00197202 */ /* 0x000fe40000000f00 */
[----:B------:R-:W-:-:S07]  /*14c0*/  MOV R20, 0x14e0 ;  /* 0x000014e000147802 */ /* 0x000fce0000000f00 */
[----:B------:R-:W-:Y:S05]  /*14d0*/  CALL.REL.NOINC `($__internal_1_$__cuda_sm3x_div_rn_noftz_f32_slowpath) ;  /* 0x0000000800947944 */ /* 0x000fea0003c00000 */
[----:B------:R-:W-:-:S07]  /*14e0*/  IMAD.MOV.U32 R17, RZ, RZ, R2 ;  /* 0x000000ffff117224 */ /* 0x000fce00078e0002 */
.L_x_24:
[----:B------:R-:W-:Y:S05]  /*14f0*/  BSYNC.RECONVERGENT B2 ;  /* 0x0000000000027941 */ /* 0x000fea0003800200 */
.L_x_23:
        /* <DEDUP_REMOVED lines=14> */
.L_x_26:
[----:B------:R-:W-:Y:S05]  /*15e0*/  BSYNC.RECONVERGENT B2 ;  /* 0x0000000000027941 */ /* 0x000fea0003800200 */
.L_x_25:
[----:B------:R-:W0:Y:S01]  /*15f0*/  LDCU.64 UR6, c[0x0][0x3a0] ;  /* 0x00007400ff0677ac */ /* 0x000e220008000a00 */
[----:B------:R-:W-:Y:S01]  /*1600*/  BSSY.RECONVERGENT B0, `(.L_x_27) ;  /* 0x0000014000007945 */ /* 0x000fe20003800200 */
[----:B------:R-:W1:Y:S01]  /*1610*/  LDCU UR5, c[0x0][0x39c] ;  /* 0x00007380ff0577ac */ /* 0x000e620008000800 */
[----:B0-----:R-:W-:Y:S01]  /*1620*/  FADD R0, -R0, UR6 ;  /* 0x0000000600007e21 */ /* 0x001fe20008000100 */
[----:B-1----:R-:W-:-:S03]  /*1630*/  FADD R28, -R3, UR5 ;  /* 0x00000005031c7e21 */ /* 0x002fc60008000100 */
[----:B------:R-:W-:Y:S01]  /*1640*/  FMUL R19, R0, R0 ;  /* 0x0000000000137220 */ /* 0x000fe20000400000 */
[----:B------:R-:W-:-:S03]  /*1650*/  FADD R3, -R27, UR7 ;  /* 0x000000071b037e21 */ /* 0x000fc60008000100 */
[----:B------:R-:W-:-:S04]  /*1660*/  FFMA R2, R28, R28, R19 ;  /* 0x0000001c1c027223 */ /* 0x000fc80000000013 */
[----:B------:R-:W-:-:S04]  /*1670*/  FFMA R2, R3, R3, R2 ;  /* 0x0000000303027223 */ /* 0x000fc80000000002 */
[----:B------:R-:W-:Y:S01]  /*1680*/  VIADD R20, R2, 0xf3000000 ;  /* 0xf300000002147836 */ /* 0x000fe20000000000 */
[----:B------:R0:W1:Y:S04]  /*1690*/  MUFU.RSQ R19, R2 ;  /* 0x0000000200137308 */ /* 0x0000680000001400 */
[----:B------:R-:W-:-:S13]  /*16a0*/  ISETP.GT.U32.AND P0, PT, R20, 0x727fffff, PT ;  /* 0x727fffff1400780c */ /* 0x000fda0003f04070 */
[----:B01----:R-:W-:Y:S05]  /*16b0*/  @!P0 BRA `(.L_x_28) ;  /* 0x0000000000108947 */ /* 0x003fea0003800000 */
[----:B------:R-:W-:-:S07]  /*16c0*/  MOV R20, 0x16e0 ;  /* 0x000016e000147802 */ /* 0x000fce0000000f00 */
[----:B------:R-:W-:Y:S05]  /*16d0*/  CALL.REL.NOINC `($__internal_0_$__cuda_sm20_sqrt_rn_f32_slowpath) ;  /* 0x0000000400bc7944 */ /* 0x000fea0003c00000 */
[----:B------:R-:W-:Y:S01]  /*16e0*/  MOV R29, R21 ;  /* 0x00000015001d7202 */ /* 0x000fe20000000f00 */
[----:B------:R-:W-:Y:S06]  /*16f0*/  BRA `(.L_x_29) ;  /* 0x0000000000107947 */ /* 0x000fec0003800000 */
.L_x_28:
[----:B------:R-:W-:Y:S01]  /*1700*/  FMUL.FTZ R29, R2, R19 ;  /* 0x00000013021d7220 */ /* 0x000fe20000410000 */
[----:B------:R-:W-:-:S03]  /*1710*/  FMUL.FTZ R19, R19, 0.5 ;  /* 0x3f00000013137820 */ /* 0x000fc60000410000 */
[----:B------:R-:W-:-:S04]  /*1720*/  FFMA R2, -R29, R29, R2 ;  /* 0x0000001d1d027223 */ /* 0x000fc80000000102 */
[----:B------:R-:W-:-:S07]  /*1730*/  FFMA R29, R2, R19, R29 ;  /* 0x00000013021d7223 */ /* 0x000fce000000001d */
.L_x_29:
[----:B------:R-:W-:Y:S05]  /*1740*/  BSYNC.RECONVERGENT B0 ;  /* 0x0000000000007941 */ /* 0x000fea0003800200 */
.L_x_27:
        /* <DEDUP_REMOVED lines=14> */
.L_x_31:
[----:B------:R-:W-:Y:S05]  /*1830*/  BSYNC.RECONVERGENT B2 ;  /* 0x0000000000027941 */ /* 0x000fea0003800200 */
.L_x_30:
        /* <DEDUP_REMOVED lines=14> */
.L_x_33:
[----:B------:R-:W-:Y:S05]  /*1920*/  BSYNC.RECONVERGENT B2 ;  /* 0x0000000000027941 */ /* 0x000fea0003800200 */
.L_x_32:
        /* <DEDUP_REMOVED lines=14> */
.L_x_35:
[----:B------:R-:W-:Y:S05]  /*1a10*/  BSYNC.RECONVERGENT B2 ;  /* 0x0000000000027941 */ /* 0x000fea0003800200 */
.L_x_34:
[----:B------:R-:W0:Y:S01]  /*1a20*/  LDCU UR5, c[0x0][0x390] ;  /* 0x00007200ff0577ac */ /* 0x000e220008000800 */
[----:B------:R-:W1:Y:S01]  /*1a30*/  MUFU.RCP R3, R12 ;  /* 0x0000000c00037308 */ /* 0x000e620000001000 */
[----:B------:R-:W-:Y:S01]  /*1a40*/  FMUL R28, R28, R17 ;  /* 0x000000111c1c7220 */ /* 0x000fe20000400000 */
[----:B------:R-:W-:Y:S03]  /*1a50*/  BSSY.RECONVERGENT B2, `(.L_x_36) ;  /* 0x0000011000027945 */ /* 0x000fe60003800200 */
[----:B------:R-:W-:-:S04]  /*1a60*/  FFMA R18, R27, R18, R28 ;  /* 0x000000121b127223 */ /* 0x000fc8000000001c */
[----:B------:R-:W-:-:S05]  /*1a70*/  FFMA R6, R19, R6, R18 ;  /* 0x0000000613067223 */ /* 0x000fca0000000012 */
[----:B------:R-:W-:Y:S01]  /*1a80*/  FSETP.GEU.AND P1, PT, R6, RZ, PT ;  /* 0x000000ff0600720b */ /* 0x000fe20003f2e000 */
[----:B0-----:R-:W-:Y:S01]  /*1a90*/  FADD R2, R14, UR5 ;  /* 0x000000050e027e21 */ /* 0x001fe20008000000 */
[----:B-1----:R-:W-:-:S03]  /*1aa0*/  FFMA R0, -R12, R3, 1 ;  /* 0x3f8000000c007423 */ /* 0x002fc60000000103 */
[----:B------:R-:W0:Y:S01]  /*1ab0*/  FCHK P0, R2, R12 ;  /* 0x0000000c02007302 */ /* 0x000e220000000000 */
[----:B------:R-:W-:Y:S01]  /*1ac0*/  FFMA R17, R3, R0, R3 ;  /* 0x0000000003117223 */ /* 0x000fe20000000003 */
[----:B------:R-:W-:-:S03]  /*1ad0*/  FSEL R3, R6, RZ, P1 ;  /* 0x000000ff06037208 */ /* 0x000fc60000800000 */
[----:B------:R-:W-:-:S04]  /*1ae0*/  FFMA R0, R2, R17, RZ ;  /* 0x0000001102007223 */ /* 0x000fc800000000ff */
[----:B------:R-:W-:-:S04]  /*1af0*/  FFMA R18, -R12, R0, R2 ;  /* 0x000000000c127223 */ /* 0x000fc80000000102 */
[----:B------:R-:W-:Y:S01]  /*1b00*/  FFMA R17, R17, R18, R0 ;  /* 0x0000001211117223 */ /* 0x000fe20000000000 */
[----:B0-----:R-:W-:Y:S06]  /*1b10*/  @!P0 BRA `(.L_x_37) ;  /* 0x0000000000108947 */ /* 0x001fec0003800000 */
[----:B------:R-:W-:Y:S02]  /*1b20*/  MOV R25, R12 ;  /* 0x0000000c00197202 */ /* 0x000fe40000000f00 */
[----:B------:R-:W-:-:S07]  /*1b30*/  MOV R20, 0x1b50 ;  /* 0x00001b5000147802 */ /* 0x000fce0000000f00 */
[----:B------:R-:W-:Y:S05]  /*1b40*/  CALL.REL.NOINC `($__internal_1_$__cuda_sm3x_div_rn_noftz_f32_slowpath) ;  /* 0x0000000000f87944 */ /* 0x000fea0003c00000 */
[----:B------:R-:W-:-:S07]  /*1b50*/  IMAD.MOV.U32 R17, RZ, RZ, R2 ;  /* 0x000000ffff117224 */ /* 0x000fce00078e0002 */
.L_x_37:
[----:B------:R-:W-:Y:S05]  /*1b60*/  BSYNC.RECONVERGENT B2 ;  /* 0x0000000000027941 */ /* 0x000fea0003800200 */
.L_x_36:
[----:B------:R-:W0:Y:S01]  /*1b70*/  LDCU UR5, c[0x0][0x390] ;  /* 0x00007200ff0577ac */ /* 0x000e220008000800 */
[----:B------:R-:W1:Y:S01]  /*1b80*/  MUFU.RCP R19, R12 ;  /* 0x0000000c00137308 */ /* 0x000e620000001000 */
[----:B------:R-:W-:Y:S01]  /*1b90*/  FMUL R17, R16, R17 ;  /* 0x0000001110117220 */ /* 0x000fe20000400000 */
[----:B------:R-:W-:Y:S01]  /*1ba0*/  BSSY.RECONVERGENT B2, `(.L_x_38) ;  /* 0x0000013000027945 */ /* 0x000fe20003800200 */
[----:B------:R-:W2:Y:S05]  /*1bb0*/  LDCU UR6, c[0x0][0x3ac] ;  /* 0x00007580ff0677ac */ /* 0x000eaa0008000800 */
[----:B------:R-:W3:Y:S01]  /*1bc0*/  F2I.TRUNC.NTZ R17, R17 ;  /* 0x0000001100117305 */ /* 0x000ee2000020f100 */
[----:B0-----:R-:W-:Y:S01]  /*1bd0*/  FADD R21, R15, UR5 ;  /* 0x000000050f157e21 */ /* 0x001fe20008000000 */
[----:B-1----:R-:W-:-:S06]  /*1be0*/  FFMA R2, -R12, R19, 1 ;  /* 0x3f8000000c027423 */ /* 0x002fcc0000000113 */
[----:B------:R-:W0:Y:S01]  /*1bf0*/  FCHK P0, R21, R12 ;  /* 0x0000000c15007302 */ /* 0x000e220000000000 */
[----:B------:R-:W-:Y:S01]  /*1c00*/  FFMA R2, R19, R2, R19 ;  /* 0x0000000213027223 */ /* 0x000fe20000000013 */
[----:B---3--:R-:W-:Y:S01]  /*1c10*/  VIMNMX R0, PT, PT, RZ, R17, !PT ;  /* 0x00000011ff007248 */ /* 0x008fe20007fe0100 */
[----:B--2---:R-:W-:Y:S02]  /*1c20*/  UIADD3 UR5, UPT, UPT, UR6, -0x1, URZ ;  /* 0xffffffff06057890 */ /* 0x004fe4000fffe0ff */
[----:B------:R-:W-:Y:S01]  /*1c30*/  FFMA R19, R2, R21, RZ ;  /* 0x0000001502137223 */ /* 0x000fe200000000ff */
[----:B------:R-:W-:-:S03]  /*1c40*/  ISETP.GE.AND P1, PT, R0, UR6, PT ;  /* 0x0000000600007c0c */ /* 0x000fc6000bf26270 */
[----:B------:R-:W-:Y:S01]  /*1c50*/  FFMA R6, -R12, R19, R21 ;  /* 0x000000130c067223 */ /* 0x000fe20000000115 */
[----:B------:R-:W-:-:S03]  /*1c60*/  SEL R0, R0, UR5, !P1 ;  /* 0x0000000500007c07 */ /* 0x000fc6000c800000 */
[----:B------:R-:W-:Y:S01]  /*1c70*/  FFMA R2, R2, R6, R19 ;  /* 0x0000000602027223 */ /* 0x000fe20000000013 */
[----:B0-----:R-:W-:Y:S06]  /*1c80*/  @!P0 BRA `(.L_x_39) ;  /* 0x0000000000108947 */ /* 0x001fec0003800000 */
[----:B------:R-:W-:Y:S01]  /*1c90*/  MOV R2, R21 ;  /* 0x0000001500027202 */ /* 0x000fe20000000f00 */
[----:B------:R-:W-:Y:S01]  /*1ca0*/  IMAD.MOV.U32 R25, RZ, RZ, R12 ;  /* 0x000000ffff197224 */ /* 0x000fe200078e000c */
[----:B------:R-:W-:-:S07]  /*1cb0*/  MOV R20, 0x1cd0 ;  /* 0x00001cd000147802 */ /* 0x000fce0000000f00 */
[----:B------:R-:W-:Y:S05]  /*1cc0*/  CALL.REL.NOINC `($__internal_1_$__cuda_sm3x_div_rn_noftz_f32_slowpath) ;  /* 0x0000000000987944 */ /* 0x000fea0003c00000 */
.L_x_39:
[----:B------:R-:W-:Y:S05]  /*1cd0*/  BSYNC.RECONVERGENT B2 ;  /* 0x0000000000027941 */ /* 0x000fea0003800200 */
.L_x_38:
[----:B------:R-:W-:Y:S01]  /*1ce0*/  FMUL R2, R16, R2 ;  /* 0x0000000210027220 */ /* 0x000fe20000400000 */
[----:B------:R-:W0:Y:S01]  /*1cf0*/  LDCU UR6, c[0x0][0x3ac] ;  /* 0x00007580ff0677ac */ /* 0x000e220008000800 */
[----:B------:R-:W1:Y:S04]  /*1d00*/  LDC.64 R18, c[0x0][0x388] ;  /* 0x0000e200ff127b82 */ /* 0x000e680000000a00 */
[----:B------:R-:W2:Y:S02]  /*1d10*/  F2I.TRUNC.NTZ R2, R2 ;  /* 0x0000000200027305 */ /* 0x000ea4000020f100 */
[----:B--2---:R-:W-:-:S04]  /*1d20*/  VIMNMX R6, PT, PT, RZ, R2, !PT ;  /* 0x00000002ff067248 */ /* 0x004fc80007fe0100 */
[----:B0-----:R-:W-:-:S04]  /*1d30*/  ISETP.GE.AND P0, PT, R6, UR6, PT ;  /* 0x0000000606007c0c */ /* 0x001fc8000bf06270 */
[----:B------:R-:W-:-:S05]  /*1d40*/  SEL R17, R6, UR5, !P0 ;  /* 0x0000000506117c07 */ /* 0x000fca000c000000 */
[----:B------:R-:W-:-:S04]  /*1d50*/  IMAD R17, R0, UR6, R17 ;  /* 0x0000000600117c24 */ /* 0x000fc8000f8e0211 */
[----:B-1----:R-:W-:-:S05]  /*1d60*/  IMAD.WIDE R18, R17, 0x4, R18 ;  /* 0x0000000411127825 */ /* 0x002fca00078e0212 */
[----:B------:R0:W-:Y:S01]  /*1d70*/  REDG.E.ADD.F32.FTZ.RN.STRONG.GPU desc[UR8][R18.64], R3 ;  /* 0x00000003120079a6 */ /* 0x0001e2000c12f308 */
[----:B------:R-:W-:Y:S01]  /*1d80*/  UIADD3 UR4, UPT, UPT, UR4, 0x1, URZ ;  /* 0x0000000104047890 */ /* 0x000fe2000fffe0ff */
[----:B------:R-:W-:-:S03]  /*1d90*/  MOV R6, R10 ;  /* 0x0000000a00067202 */ /* 0x000fc60000000f00 */
[----:B------:R-:W-:-:S09]  /*1da0*/  UISETP.NE.AND UP0, UPT, UR4, 0xa, UPT ;  /* 0x0000000a0400788c */ /* 0x000fd2000bf05270 */
[----:B0-----:R-:W-:Y:S05]  /*1db0*/  BRA.U UP0, `(.L_x_40) ;  /* 0xffffffe100e87547 */ /* 0x001fea000b83ffff */
[----:B------:R-:W-:Y:S05]  /*1dc0*/  EXIT ;  /* 0x000000000000794d */ /* 0x000fea0003800000 */
        .weak           $__internal_0_$__cuda_sm20_sqrt_rn_f32_slowpath
        .type           $__internal_0_$__cuda_sm20_sqrt_rn_f32_slowpath,@function
        .size           $__internal_0_$__cuda_sm20_sqrt_rn_f32_slowpath,($__internal_1_$__cuda_sm3x_div_rn_noftz_f32_slowpath - $__internal_0_$__cuda_sm20_sqrt_rn_f32_slowpath)
$__internal_0_$__cuda_sm20_sqrt_rn_f32_slowpath:
[----:B------:R-:W-:-:S13]  /*1dd0*/  LOP3.LUT P0, RZ, R2, 0x7fffffff, RZ, 0xc0, !PT ;  /* 0x7fffffff02ff7812 */ /* 0x000fda000780c0ff */
[----:B------:R-:W-:Y:S01]  /*1de0*/  @!P0 IMAD.MOV.U32 R21, RZ, RZ, R2 ;  /* 0x000000ffff158224 */ /* 0x000fe200078e0002 */
[----:B------:R-:W-:Y:S06]  /*1df0*/  @!P0 BRA `(.L_x_41) ;  /* 0x0000000000408947 */ /* 0x000fec0003800000 */
[----:B------:R-:W-:-:S13]  /*1e00*/  FSETP.GEU.FTZ.AND P0, PT, R2, RZ, PT ;  /* 0x000000ff0200720b */ /* 0x000fda0003f1e000 */
[----:B------:R-:W-:Y:S01]  /*1e10*/  @!P0 MOV R21, 0x7fffffff ;  /* 0x7fffffff00158802 */ /* 0x000fe20000000f00 */
[----:B------:R-:W-:Y:S06]  /*1e20*/  @!P0 BRA `(.L_x_41) ;  /* 0x0000000000348947 */ /* 0x000fec0003800000 */
[----:B------:R-:W-:-:S13]  /*1e30*/  FSETP.GTU.FTZ.AND P0, PT, |R2|, +INF , PT ;  /* 0x7f8000000200780b */ /* 0x000fda0003f1c200 */
[----:B------:R-:W-:Y:S01]  /*1e40*/  @P0 FADD.FTZ R21, R2, 1 ;  /* 0x3f80000002150421 */ /* 0x000fe20000010000 */
[----:B------:R-:W-:Y:S06]  /*1e50*/  @P0 BRA `(.L_x_41) ;  /* 0x0000000000280947 */ /* 0x000fec0003800000 */
[----:B------:R-:W-:-:S13]  /*1e60*/  FSETP.NEU.FTZ.AND P0, PT, |R2|, +INF , PT ;  /* 0x7f8000000200780b */ /* 0x000fda0003f1d200 */
[----:B------:R-:W-:-:S04]  /*1e70*/  @P0 FFMA R26, R2, 1.84467440737095516160e+19, RZ ;  /* 0x5f800000021a0823 */ /* 0x000fc800000000ff */
[----:B------:R-:W0:Y:S02]  /*1e80*/  @P0 MUFU.RSQ R21, R26 ;  /* 0x0000001a00150308 */ /* 0x000e240000001400 */
[----:B0-----:R-:W-:Y:S01]  /*1e90*/  @P0 FMUL.FTZ R19, R26, R21 ;  /* 0x000000151a130220 */ /* 0x001fe20000410000 */
[----:B------:R-:W-:Y:S01]  /*1ea0*/  @P0 FMUL.FTZ R24, R21, 0.5 ;  /* 0x3f00000015180820 */ /* 0x000fe20000410000 */
[----:B------:R-:W-:Y:S02]  /*1eb0*/  @!P0 IMAD.MOV.U32 R21, RZ, RZ, R2 ;  /* 0x000000ffff158224 */ /* 0x000fe400078e0002 */
[----:B------:R-:W-:-:S04]  /*1ec0*/  @P0 FADD.FTZ R22, -R19, -RZ ;  /* 0x800000ff13160221 */ /* 0x000fc80000010100 */
[----:B------:R-:W-:-:S04]  /*1ed0*/  @P0 FFMA R22, R19, R22, R26 ;  /* 0x0000001613160223 */ /* 0x000fc8000000001a */
[----:B------:R-:W-:-:S04]  /*1ee0*/  @P0 FFMA R22, R22, R24, R19 ;  /* 0x0000001816160223 */ /* 0x000fc80000000013 */
[----:B------:R-:W-:-:S07]  /*1ef0*/  @P0 FMUL.FTZ R21, R22, 2.3283064365386962891e-10 ;  /* 0x2f80000016150820 */ /* 0x000fce0000410000 */
.L_x_41:
[----:B------:R-:W-:Y:S01]  /*1f00*/  MOV R22, R20 ;  /* 0x0000001400167202 */ /* 0x000fe20000000f00 */
[----:B------:R-:W-:-:S04]  /*1f10*/  IMAD.MOV.U32 R23, RZ, RZ, 0x0 ;  /* 0x00000000ff177424 */ /* 0x000fc800078e00ff */
[----:B------:R-:W-:Y:S05]  /*1f20*/  RET.REL.NODEC R22 `(_Z11ray_tracingP17curandStateXORWOWPffffffffi) ;  /* 0xffffffe016347950 */ /* 0x000fea0003c3ffff */
        .weak           $__internal_1_$__cuda_sm3x_div_rn_noftz_f32_slowpath
        .type           $__internal_1_$__cuda_sm3x_div_rn_noftz_f32_slowpath,@function
        .size           $__internal_1_$__cuda_sm3x_div_rn_noftz_f32_slowpath,(.L_x_72 - $__internal_1_$__cuda_sm3x_div_rn_noftz_f32_slowpath)
$__internal_1_$__cuda_sm3x_div_rn_noftz_f32_slowpath:
[----:B------:R-:W-:Y:S01]  /*1f30*/  SHF.R.U32.HI R19, RZ, 0x17, R25 ;  /* 0x00000017ff137819 */ /* 0x000fe20000011619 */
[----:B------:R-:W-:Y:S01]  /*1f40*/  BSSY.RECONVERGENT B0, `(.L_x_42) ;  /* 0x0000062000007945 */ /* 0x000fe20003800200 */
[----:B------:R-:W-:Y:S02]  /*1f50*/  SHF.R.U32.HI R22, RZ, 0x17, R2 ;  /* 0x00000017ff167819 */ /* 0x000fe40000011602 */
[----:B------:R-:W-:Y:S02]  /*1f60*/  LOP3.LUT R19, R19, 0xff, RZ, 0xc0, !PT ;  /* 0x000000ff13137812 */ /* 0x000fe400078ec0ff */
[----:B------:R-:W-:Y:S02]  /*1f70*/  LOP3.LUT R22, R22, 0xff, RZ, 0xc0, !PT ;  /* 0x000000ff16167812 */ /* 0x000fe400078ec0ff */
[----:B------:R-:W-:-:S03]  /*1f80*/  IADD3 R23, PT, PT, R19, -0x1, RZ ;  /* 0xffffffff13177810 */ /* 0x000fc60007ffe0ff */
[----:B------:R-:W-:Y:S01]  /*1f90*/  VIADD R24, R22, 0xffffffff ;  /* 0xffffffff16187836 */ /* 0x000fe20000000000 */
[----:B------:R-:W-:-:S04]  /*1fa0*/  ISETP.GT.U32.AND P0, PT, R23, 0xfd, PT ;  /* 0x000000fd1700780c */ /* 0x000fc80003f04070 */
[----:B------:R-:W-:-:S13]  /*1fb0*/  ISETP.GT.U32.OR P0, PT, R24, 0xfd, P0 ;  /* 0x000000fd1800780c */ /* 0x000fda0000704470 */
[----:B------:R-:W-:Y:S01]  /*1fc0*/  @!P0 MOV R21, RZ ;  /* 0x000000ff00158202 */ /* 0x000fe20000000f00 */
[----:B------:R-:W-:Y:S06]  /*1fd0*/  @!P0 BRA `(.L_x_43) ;  /* 0x00000000005c8947 */ /* 0x000fec0003800000 */
[----:B------:R-:W-:Y:S02]  /*1fe0*/  FSETP.GTU.FTZ.AND P0, PT, |R2|, +INF , PT ;  /* 0x7f8000000200780b */ /* 0x000fe40003f1c200 */
[----:B------:R-:W-:-:S04]  /*1ff0*/  FSETP.GTU.FTZ.AND P1, PT, |R25|, +INF , PT ;  /* 0x7f8000001900780b */ /* 0x000fc80003f3c200 */
[----:B------:R-:W-:-:S13]  /*2000*/  PLOP3.LUT P0, PT, P0, P1, PT, 0xf8, 0x8f ;  /* 0x00000000008f781c */ /* 0x000fda0000703f70 */
[----:B------:R-:W-:Y:S05]  /*2010*/  @P0 BRA `(.L_x_44) ;  /* 0x00000004004c0947 */ /* 0x000fea0003800000 */
[----:B------:R-:W-:-:S13]  /*2020*/  LOP3.LUT P0, RZ, R25, 0x7fffffff, R2, 0xc8, !PT ;  /* 0x7fffffff19ff7812 */ /* 0x000fda000780c802 */
[----:B------:R-:W-:Y:S05]  /*2030*/  @!P0 BRA `(.L_x_45) ;  /* 0x00000004003c8947 */ /* 0x000fea0003800000 */
[C---:B------:R-:W-:Y:S02]  /*2040*/  FSETP.NEU.FTZ.AND P2, PT, |R2|.reuse, +INF , PT ;  /* 0x7f8000000200780b */ /* 0x040fe40003f5d200 */
[----:B------:R-:W-:Y:S02]  /*2050*/  FSETP.NEU.FTZ.AND P1, PT, |R25|, +INF , PT ;  /* 0x7f8000001900780b */ /* 0x000fe40003f3d200 */
[----:B------:R-:W-:-:S11]  /*2060*/  FSETP.NEU.FTZ.AND P0, PT, |R2|, +INF , PT ;  /* 0x7f8000000200780b */ /* 0x000fd60003f1d200 */
[----:B------:R-:W-:Y:S05]  /*2070*/  @!P1 BRA !P2, `(.L_x_45) ;  /* 0x00000004002c9947 */ /* 0x000fea0005000000 */
[----:B------:R-:W-:-:S04]  /*2080*/  LOP3.LUT P2, RZ, R2, 0x7fffffff, RZ, 0xc0, !PT ;  /* 0x7fffffff02ff7812 */ /* 0x000fc8000784c0ff */
[----:B------:R-:W-:-:S13]  /*2090*/  PLOP3.LUT P1, PT, P1, P2, PT, 0x2f, 0xf2 ;  /* 0x0000000000f2781c */ /* 0x000fda0000f24577 */
[----:B------:R-:W-:Y:S05]  /*20a0*/  @P1 BRA `(.L_x_46) ;  /* 0x0000000400181947 */ /* 0x000fea0003800000 */
[----:B------:R-:W-:-:S04]  /*20b0*/  LOP3.LUT P1, RZ, R25, 0x7fffffff, RZ, 0xc0, !PT ;  /* 0x7fffffff19ff7812 */ /* 0x000fc8000782c0ff */
[----:B------:R-:W-:-:S13]  /*20c0*/  PLOP3.LUT P0, PT, P0, P1, PT, 0x2f, 0xf2 ;  /* 0x0000000000f2781c */ /* 0x000fda0000702577 */
[----:B------:R-:W-:Y:S05]  /*20d0*/  @P0 BRA `(.L_x_47) ;  /* 0x0000000400000947 */ /* 0x000fea0003800000 */
[----:B------:R-:W-:Y:S02]  /*20e0*/  ISETP.GE.AND P0, PT, R24, RZ, PT ;  /* 0x000000ff1800720c */ /* 0x000fe40003f06270 */
[----:B------:R-:W-:-:S11]  /*20f0*/  ISETP.GE.AND P1, PT, R23, RZ, PT ;  /* 0x000000ff1700720c */ /* 0x000fd60003f26270 */
[----:B------:R-:W-:Y:S01]  /*2100*/  @P0 IMAD.MOV.U32 R21, RZ, RZ, RZ ;  /* 0x000000ffff150224 */ /* 0x000fe200078e00ff */
[----:B------:R-:W-:Y:S01]  /*2110*/  @!P0 MOV R21, 0xffffffc0 ;  /* 0xffffffc000158802 */ /* 0x000fe20000000f00 */
[----:B------:R-:W-:Y:S01]  /*2120*/  @!P0 FFMA R2, R2, 1.84467440737095516160e+19, RZ ;  /* 0x5f80000002028823 */ /* 0x000fe200000000ff */
[----:B------:R-:W-:-:S03]  /*2130*/  @!P1 FFMA R25, R25, 1.84467440737095516160e+19, RZ ;  /* 0x5f80000019199823 */ /* 0x000fc600000000ff */
[----:B------:R-:W-:-:S07]  /*2140*/  @!P1 VIADD R21, R21, 0x40 ;  /* 0x0000004015159836 */ /* 0x000fce0000000000 */
.L_x_43:
[----:B------:R-:W-:Y:S01]  /*2150*/  LEA R24, R19, 0xc0800000, 0x17 ;  /* 0xc080000013187811 */ /* 0x000fe200078eb8ff */
[----:B------:R-:W-:Y:S01]  /*2160*/  VIADD R22, R22, 0xffffff81 ;  /* 0xffffff8116167836 */ /* 0x000fe20000000000 */
[----:B------:R-:W-:Y:S02]  /*2170*/  BSSY.RECONVERGENT B1, `(.L_x_48) ;  /* 0x0000035000017945 */ /* 0x000fe40003800200 */
[----:B------:R-:W-:Y:S01]  /*2180*/  IADD3 R25, PT, PT, -R24, R25, RZ ;  /* 0x0000001918197210 */ /* 0x000fe20007ffe1ff */
[C---:B------:R-:W-:Y:S01]  /*2190*/  IMAD R2, R22.reuse, -0x800000, R2 ;  /* 0xff80000016027824 */ /* 0x040fe200078e0202 */
[----:B------:R-:W-:Y:S02]  /*21a0*/  IADD3 R22, PT, PT, R22, 0x7f, -R19 ;  /* 0x0000007f16167810 */ /* 0x000fe40007ffe813 */
[----:B------:R0:W1:Y:S02]  /*21b0*/  MUFU.RCP R24, R25 ;  /* 0x0000001900187308 */ /* 0x0000640000001000 */
[----:B------:R-:W-:Y:S01]  /*21c0*/  IADD3 R21, PT, PT, R22, R21, RZ ;  /* 0x0000001516157210 */ /* 0x000fe20007ffe0ff */
[----:B0-----:R-:W-:-:S04]  /*21d0*/  FADD.FTZ R25, -R25, -RZ ;  /* 0x800000ff19197221 */ /* 0x001fc80000010100 */
[----:B-1----:R-:W-:-:S04]  /*21e0*/  FFMA R23, R24, R25, 1 ;  /* 0x3f80000018177423 */ /* 0x002fc80000000019 */
[----:B------:R-:W-:-:S04]  /*21f0*/  FFMA R23, R24, R23, R24 ;  /* 0x0000001718177223 */ /* 0x000fc80000000018 */
[----:B------:R-:W-:-:S04]  /*2200*/  FFMA R24, R2, R23, RZ ;  /* 0x0000001702187223 */ /* 0x000fc800000000ff */
[----:B------:R-:W-:-:S04]  /*2210*/  FFMA R26, R25, R24, R2 ;  /* 0x00000018191a7223 */ /* 0x000fc80000000002 */
[----:B------:R-:W-:-:S04]  /*2220*/  FFMA R26, R23, R26, R24 ;  /* 0x0000001a171a7223 */ /* 0x000fc80000000018 */
[----:B------:R-:W-:-:S04]  /*2230*/  FFMA R25, R25, R26, R2 ;  /* 0x0000001a19197223 */ /* 0x000fc80000000002 */
[----:B------:R-:W-:-:S05]  /*2240*/  FFMA R2, R23, R25, R26 ;  /* 0x0000001917027223 */ /* 0x000fca000000001a */
[----:B------:R-:W-:-:S04]  /*2250*/  SHF.R.U32.HI R19, RZ, 0x17, R2 ;  /* 0x00000017ff137819 */ /* 0x000fc80000011602 */
[----:B------:R-:W-:-:S05]  /*2260*/  LOP3.LUT R22, R19, 0xff, RZ, 0xc0, !PT ;  /* 0x000000ff13167812 */ /* 0x000fca00078ec0ff */
[----:B------:R-:W-:-:S05]  /*2270*/  IMAD.IADD R19, R22, 0x1, R21 ;  /* 0x0000000116137824 */ /* 0x000fca00078e0215 */
[----:B------:R-:W-:-:S04]  /*2280*/  IADD3 R22, PT, PT, R19, -0x1, RZ ;  /* 0xffffffff13167810 */ /* 0x000fc80007ffe0ff */
[----:B------:R-:W-:-:S13]  /*2290*/  ISETP.GE.U32.AND P0, PT, R22, 0xfe, PT ;  /* 0x000000fe1600780c */ /* 0x000fda0003f06070 */
[----:B------:R-:W-:Y:S05]  /*22a0*/  @!P0 BRA `(.L_x_49) ;  /* 0x0000000000808947 */ /* 0x000fea0003800000 */
[----:B------:R-:W-:-:S13]  /*22b0*/  ISETP.GT.AND P0, PT, R19, 0xfe, PT ;  /* 0x000000fe1300780c */ /* 0x000fda0003f04270 */
[----:B------:R-:W-:Y:S05]  /*22c0*/  @P0 BRA `(.L_x_50) ;  /* 0x00000000006c0947 */ /* 0x000fea0003800000 */
[----:B------:R-:W-:-:S13]  /*22d0*/  ISETP.GE.AND P0, PT, R19, 0x1, PT ;  /* 0x000000011300780c */ /* 0x000fda0003f06270 */
[----:B------:R-:W-:Y:S05]  /*22e0*/  @P0 BRA `(.L_x_51) ;  /* 0x0000000000740947 */ /* 0x000fea0003800000 */
[----:B------:R-:W-:Y:S02]  /*22f0*/  ISETP.GE.AND P0, PT, R19, -0x18, PT ;  /* 0xffffffe81300780c */ /* 0x000fe40003f06270 */
[----:B------:R-:W-:-:S11]  /*2300*/  LOP3.LUT R2, R2, 0x80000000, RZ, 0xc0, !PT ;  /* 0x8000000002027812 */ /* 0x000fd600078ec0ff */
[----:B------:R-:W-:Y:S05]  /*2310*/  @!P0 BRA `(.L_x_51) ;  /* 0x0000000000688947 */ /* 0x000fea0003800000 */
[CCC-:B------:R-:W-:Y:S01]  /*2320*/  FFMA.RZ R21, R23.reuse, R25.reuse, R26.reuse ;  /* 0x0000001917157223 */ /* 0x1c0fe2000000c01a */
[CCC-:B------:R-:W-:Y:S01]  /*2330*/  FFMA.RP R22, R23.reuse, R25.reuse, R26.reuse ;  /* 0x0000001917167223 */ /* 0x1c0fe2000000801a */
[----:B------:R-:W-:Y:S01]  /*2340*/  FFMA.RM R25, R23, R25, R26 ;  /* 0x0000001917197223 */ /* 0x000fe2000000401a */
[C---:B------:R-:W-:Y:S01]  /*2350*/  VIADD R23, R19.reuse, 0x20 ;  /* 0x0000002013177836 */ /* 0x040fe20000000000 */
[----:B------:R-:W-:Y:S02]  /*2360*/  ISETP.NE.AND P2, PT, R19, RZ, PT ;  /* 0x000000ff1300720c */ /* 0x000fe40003f45270 */
[----:B------:R-:W-:Y:S02]  /*2370*/  LOP3.LUT R21, R21, 0x7fffff, RZ, 0xc0, !PT ;  /* 0x007fffff15157812 */ /* 0x000fe400078ec0ff */
[----:B------:R-:W-:Y:S02]  /*2380*/  ISETP.NE.AND P1, PT, R19, RZ, PT ;  /* 0x000000ff1300720c */ /* 0x000fe40003f25270 */
[----:B------:R-:W-:-:S02]  /*2390*/  LOP3.LUT R24, R21, 0x800000, RZ, 0xfc, !PT ;  /* 0x0080000015187812 */ /* 0x000fc400078efcff */
[----:B------:R-:W-:Y:S02]  /*23a0*/  IADD3 R19, PT, PT, -R19, RZ, RZ ;  /* 0x000000ff13137210 */ /* 0x000fe40007ffe1ff */
[----:B------:R-:W-:Y:S02]  /*23b0*/  SHF.L.U32 R23, R24, R23, RZ ;  /* 0x0000001718177219 */ /* 0x000fe400000006ff */
[----:B------:R-:W-:Y:S02]  /*23c0*/  FSETP.NEU.FTZ.AND P0, PT, R22, R25, PT ;  /* 0x000000191600720b */ /* 0x000fe40003f1d000 */
[----:B------:R-:W-:Y:S02]  /*23d0*/  SEL R19, R19, RZ, P2 ;  /* 0x000000ff13137207 */ /* 0x000fe40001000000 */
[----:B------:R-:W-:Y:S02]  /*23e0*/  ISETP.NE.AND P1, PT, R23, RZ, P1 ;  /* 0x000000ff1700720c */ /* 0x000fe40000f25270 */
[----:B------:R-:W-:-:S02]  /*23f0*/  SHF.R.U32.HI R24, RZ, R19, R24 ;  /* 0x00000013ff187219 */ /* 0x000fc40000011618 */
[----:B------:R-:W-:Y:S02]  /*2400*/  PLOP3.LUT P0, PT, P0, P1, PT, 0xf8, 0x8f ;  /* 0x00000000008f781c */ /* 0x000fe40000703f70 */
[----:B------:R-:W-:Y:S02]  /*2410*/  SHF.R.U32.HI R21, RZ, 0x1, R24 ;  /* 0x00000001ff157819 */ /* 0x000fe40000011618 */
[----:B------:R-:W-:-:S04]  /*2420*/  SEL R22, RZ, 0x1, !P0 ;  /* 0x00000001ff167807 */ /* 0x000fc80004000000 */
[----:B------:R-:W-:-:S04]  /*2430*/  LOP3.LUT R19, R22, 0x1, R21, 0xf8, !PT ;  /* 0x0000000116137812 */ /* 0x000fc800078ef815 */
[----:B------:R-:W-:-:S05]  /*2440*/  LOP3.LUT R24, R19, R24, RZ, 0xc0, !PT ;  /* 0x0000001813187212 */ /* 0x000fca00078ec0ff */
[----:B------:R-:W-:-:S05]  /*2450*/  IMAD.IADD R21, R21, 0x1, R24 ;  /* 0x0000000115157824 */ /* 0x000fca00078e0218 */
[----:B------:R-:W-:Y:S01]  /*2460*/  LOP3.LUT R2, R21, R2, RZ, 0xfc, !PT ;  /* 0x0000000215027212 */ /* 0x000fe200078efcff */
[----:B------:R-:W-:Y:S06]  /*2470*/  BRA `(.L_x_51) ;  /* 0x0000000000107947 */ /* 0x000fec0003800000 */
.L_x_50:
[----:B------:R-:W-:-:S04]  /*2480*/  LOP3.LUT R2, R2, 0x80000000, RZ, 0xc0, !PT ;  /* 0x8000000002027812 */ /* 0x000fc800078ec0ff */
[----:B------:R-:W-:Y:S01]  /*2490*/  LOP3.LUT R2, R2, 0x7f800000, RZ, 0xfc, !PT ;  /* 0x7f80000002027812 */ /* 0x000fe200078efcff */
[----:B------:R-:W-:Y:S06]  /*24a0*/  BRA `(.L_x_51) ;  /* 0x0000000000047947 */ /* 0x000fec0003800000 */
.L_x_49:
[----:B------:R-:W-:-:S07]  /*24b0*/  LEA R2, R21, R2, 0x17 ;  /* 0x0000000215027211 */ /* 0x000fce00078eb8ff */
.L_x_51:
[----:B------:R-:W-:Y:S05]  /*24c0*/  BSYNC.RECONVERGENT B1 ;  /* 0x0000000000017941 */ /* 0x000fea0003800200 */
.L_x_48:
[----:B------:R-:W-:Y:S05]  /*24d0*/  BRA `(.L_x_52) ;  /* 0x0000000000207947 */ /* 0x000fea0003800000 */
.L_x_47:
[----:B------:R-:W-:-:S04]  /*24e0*/  LOP3.LUT R2, R25, 0x80000000, R2, 0x48, !PT ;  /* 0x8000000019027812 */ /* 0x000fc800078e4802 */
[----:B------:R-:W-:Y:S01]  /*24f0*/  LOP3.LUT R2, R2, 0x7f800000, RZ, 0xfc, !PT ;  /* 0x7f80000002027812 */ /* 0x000fe200078efcff */
[----:B------:R-:W-:Y:S06]  /*2500*/  BRA `(.L_x_52) ;  /* 0x0000000000147947 */ /* 0x000fec0003800000 */
.L_x_46:
[----:B------:R-:W-:Y:S01]  /*2510*/  LOP3.LUT R2, R25, 0x80000000, R2, 0x48, !PT ;  /* 0x8000000019027812 */ /* 0x000fe200078e4802 */
[----:B------:R-:W-:Y:S06]  /*2520*/  BRA `(.L_x_52) ;  /* 0x00000000000c7947 */ /* 0x000fec0003800000 */
.L_x_45:
[----:B------:R-:W0:Y:S01]  /*2530*/  MUFU.RSQ R2, -QNAN ;  /* 0xffc0000000027908 */ /* 0x000e220000001400 */
[----:B------:R-:W-:Y:S05]  /*2540*/  BRA `(.L_x_52) ;  /* 0x0000000000047947 */ /* 0x000fea0003800000 */
.L_x_44:
[----:B------:R-:W-:-:S07]  /*2550*/  FADD.FTZ R2, R2, R25 ;  /* 0x0000001902027221 */ /* 0x000fce0000010000 */
.L_x_52:
[----:B------:R-:W-:Y:S05]  /*2560*/  BSYNC.RECONVERGENT B0 ;  /* 0x0000000000007941 */ /* 0x000fea0003800200 */
.L_x_42:
[----:B------:R-:W-:-:S04]  /*2570*/  HFMA2 R21, -RZ, RZ, 0, 0 ;  /* 0x00000000ff157431 */ /* 0x000fc800000001ff */
[----:B0-----:R-:W-:Y:S05]  /*2580*/  RET.REL.NODEC R20 `(_Z11ray_tracingP17curandStateXORWOWPffffffffi) ;  /* 0xffffffd8149c7950 */ /* 0x001fea0003c3ffff */
.L_x_53:
[----:B------:R-:W-:-:S00]  /*2590*/  BRA `(.L_x_53) ;  /* 0xfffffffc00fc7947 */ /* 0x000fc0000383ffff */
[----:B------:R-:W-:-:S00]  /*25a0*/  NOP ;  /* 0x0000000000007918 */ /* 0x000fc00000000000 */
        /* <DEDUP_REMOVED lines=13> */
.L_x_72:


//--------------------- .text._Z16initCurandStatesP17curandStateXORWOWi --------------------------
	.section	.text._Z16initCurandStatesP17curandStateXORWOWi,"ax",@progbits
	.align	128
        .global         _Z16initCurandStatesP17curandStateXORWOWi
        .type           _Z16initCurandStatesP17curandStateXORWOWi,@function
        .size           _Z16initCurandStatesP17curandStateXORWOWi,(.L_x_74 - _Z16initCurandStatesP17curandStateXORWOWi)
        .other          _Z16initCurandStatesP17curandStateXORWOWi,@"STO_CUDA_ENTRY STV_DEFAULT"
_Z16initCurandStatesP17curandStateXORWOWi:
.text._Z16initCurandStatesP17curandStateXORWOWi:
[----:B------:R-:W-:Y:S01]  /*0000*/  LDC R1, c[0x0][0x37c] ;  /* 0x0000df00ff017b82 */ /* 0x000fe20000000800 */
[----:B------:R-:W0:Y:S07]  /*0010*/  S2R R7, SR_TID.X ;  /* 0x0000000000077919 */ /* 0x000e2e0000002100 */
[----:B------:R-:W0:Y:S01]  /*0020*/  S2UR UR4, SR_CTAID.X ;  /* 0x00000000000479c3 */ /* 0x000e220000002500 */
[----:B------:R-:W1:Y:S07]  /*0030*/  LDCU UR5, c[0x0][0x388] ;  /* 0x00007100ff0577ac */ /* 0x000e6e0008000800 */
[----:B------:R-:W0:Y:S02]  /*0040*/  LDC R0, c[0x0][0x360] ;  /* 0x0000d800ff007b82 */ /* 0x000e240000000800 */
[----:B0-----:R-:W-:-:S05]  /*0050*/  IMAD R7, R0, UR4, R7 ;  /* 0x0000000400077c24 */ /* 0x001fca000f8e0207 */
[----:B-1----:R-:W-:-:S13]  /*0060*/  ISETP.GE.AND P0, PT, R7, UR5, PT ;  /* 0x0000000507007c0c */ /* 0x002fda000bf06270 */
[----:B------:R-:W-:Y:S05]  /*0070*/  @P0 EXIT ;  /* 0x000000000000094d */ /* 0x000fea0003800000 */
[----:B------:R-:W0:Y:S01]  /*0080*/  LDC.64 R4, c[0x0][0x380] ;  /* 0x0000e000ff047b82 */ /* 0x000e220000000a00 */
[----:B------:R-:W-:Y:S01]  /*0090*/  IMAD.WIDE R2, R7, 0x40addb, RZ ;  /* 0x0040addb07027825 */ /* 0x000fe200078e02ff */
[----:B------:R-:W1:Y:S02]  /*00a0*/  LDCU.64 UR4, c[0x0][0x358] ;  /* 0x00006b00ff0477ac */ /* 0x000e640008000a00 */
[----:B------:R-:W-:Y:S02]  /*00b0*/  LOP3.LUT R0, R2, 0xaad26b49, RZ, 0x3c, !PT ;  /* 0xaad26b4902007812 */ /* 0x000fe400078e3cff */
[----:B------:R-:W-:-:S03]  /*00c0*/  LOP3.LUT R2, R3, 0xf7dcefdd, RZ, 0x3c, !PT ;  /* 0xf7dcefdd03027812 */ /* 0x000fc600078e3cff */
[----:B------:R-:W-:Y:S02]  /*00d0*/  IMAD R0, R0, 0x4182bed5, RZ ;  /* 0x4182bed500007824 */ /* 0x000fe400078e02ff */
[----:B------:R-:W-:-:S03]  /*00e0*/  IMAD R9, R2, -0x658354e5, RZ ;  /* 0x9a7cab1b02097824 */ /* 0x000fc600078e02ff */
[C---:B------:R-:W-:Y:S02]  /*00f0*/  LOP3.LUT R6, R0.reuse, 0x159a55e5, RZ, 0x3c, !PT ;  /* 0x159a55e500067812 */ /* 0x040fe400078e3cff */
[----:B------:R-:W-:Y:S01]  /*0100*/  LOP3.LUT R8, R9, 0x5491333, RZ, 0x3c, !PT ;  /* 0x0549133309087812 */ /* 0x000fe200078e3cff */
[----:B0-----:R-:W-:Y:S01]  /*0110*/  IMAD.WIDE R2, R7, 0x30, R4 ;  /* 0x0000003007027825 */ /* 0x001fe200078e0204 */
[C---:B------:R-:W-:Y:S02]  /*0120*/  IADD3 R4, PT, PT, R0.reuse, 0x64f0c9, R9 ;  /* 0x0064f0c900047810 */ /* 0x040fe40007ffe009 */
[----:B------:R-:W-:Y:S01]  /*0130*/  IADD3 R7, PT, PT, R9, 0x1f123bb5, RZ ;  /* 0x1f123bb509077810 */ /* 0x000fe20007ffe0ff */
[C---:B------:R-:W-:Y:S01]  /*0140*/  VIADD R5, R0.reuse, 0x75bcd15 ;  /* 0x075bcd1500057836 */ /* 0x040fe20000000000 */
[----:B-1----:R-:W-:Y:S01]  /*0150*/  STG.E.64 desc[UR4][R2.64+0x18], RZ ;  /* 0x000018ff02007986 */ /* 0x002fe2000c101b04 */
[----:B------:R-:W-:-:S03]  /*0160*/  VIADD R9, R0, 0x583f19 ;  /* 0x00583f1900097836 */ /* 0x000fc60000000000 */
[----:B------:R-:W-:Y:S04]  /*0170*/  STG.E.64 desc[UR4][R2.64], R4 ;  /* 0x0000000402007986 */ /* 0x000fe8000c101b04 */
[----:B------:R-:W-:Y:S04]  /*0180*/  STG.E.64 desc[UR4][R2.64+0x8], R6 ;  /* 0x0000080602007986 */ /* 0x000fe8000c101b04 */
[----:B------:R-:W-:Y:S04]  /*0190*/  STG.E desc[UR4][R2.64+0x20], RZ ;  /* 0x000020ff02007986 */ /* 0x000fe8000c101904 */
[----:B------:R-:W-:Y:S04]  /*01a0*/  STG.E.64 desc[UR4][R2.64+0x28], RZ ;  /* 0x000028ff02007986 */ /* 0x000fe8000c101b04 */
[----:B------:R-:W-:Y:S01]  /*01b0*/  STG.E.64 desc[UR4][R2.64+0x10], R8 ;  /* 0x0000100802007986 */ /* 0x000fe2000c101b04 */
[----:B------:R-:W-:Y:S05]  /*01c0*/  EXIT ;  /* 0x000000000000794d */ /* 0x000fea0003800000 */
.L_x_54:
        /* <DEDUP_REMOVED lines=11> */
.L_x_74:


//--------------------- .text._Z12setup_statesP17curandStateXORWOWm --------------------------
	.section	.text._Z12setup_statesP17curandStateXORWOWm,"ax",@progbits
	.align	128
        .global         _Z12setup_statesP17curandStateXORWOWm
        .type           _Z12setup_statesP17curandStateXORWOWm,@function
        .size           _Z12setup_statesP17curandStateXORWOWm,(.L_x_75 - _Z12setup_statesP17curandStateXORWOWm)
        .other          _Z12setup_statesP17curandStateXORWOWm,@"STO_CUDA_ENTRY STV_DEFAULT"
_Z12setup_statesP17curandStateXORWOWm:
.text._Z12setup_statesP17curandStateXORWOWm:
[----:B------:R-:W-:Y:S01]  /*0000*/  LDC R1, c[0x0][0x37c] ;  /* 0x0000df00ff017b82 */ /* 0x000fe20000000800 */
[----:B------:R-:W0:Y:S07]  /*0010*/  S2R R15, SR_TID.X ;  /* 0x00000000000f7919 */ /* 0x000e2e0000002100 */
[----:B------:R-:W1:Y:S01]  /*0020*/  LDC.64 R8, c[0x0][0x388] ;  /* 0x0000e200ff087b82 */ /* 0x000e620000000a00 */
[----:B------:R-:W2:Y:S01]  /*0030*/  LDCU.64 UR4, c[0x0][0x358] ;  /* 0x00006b00ff0477ac */ /* 0x000ea20008000a00 */
[----:B------:R-:W-:Y:S06]  /*0040*/  BSSY.RECONVERGENT B0, `(.L_x_55) ;  /* 0x00001b7000007945 */ /* 0x000fec0003800200 */
[----:B------:R-:W0:Y:S08]  /*0050*/  S2UR UR6, SR_CTAID.X ;  /* 0x00000000000679c3 */ /* 0x000e300000002500 */
[----:B------:R-:W0:Y:S08]  /*0060*/  LDC R6, c[0x0][0x360] ;  /* 0x0000d800ff067b82 */ /* 0x000e300000000800 */
[----:B------:R-:W3:Y:S01]  /*0070*/  LDC.64 R4, c[0x0][0x380] ;  /* 0x0000e000ff047b82 */ /* 0x000ee20000000a00 */
[----:B-1----:R-:W-:-:S02]  /*0080*/  LOP3.LUT R2, R9, 0xf7dcefdd, RZ, 0x3c, !PT ;  /* 0xf7dcefdd09027812 */ /* 0x002fc400078e3cff */
[----:B------:R-:W-:-:S03]  /*0090*/  LOP3.LUT R0, R8, 0xaad26b49, RZ, 0x3c, !PT ;  /* 0xaad26b4908007812 */ /* 0x000fc600078e3cff */
[----:B------:R-:W-:Y:S02]  /*00a0*/  IMAD R3, R2, -0x658354e5, RZ ;  /* 0x9a7cab1b02037824 */ /* 0x000fe400078e02ff */
[----:B------:R-:W-:Y:S02]  /*00b0*/  IMAD R0, R0, 0x4182bed5, RZ ;  /* 0x4182bed500007824 */ /* 0x000fe400078e02ff */
[C---:B------:R-:W-:Y:S01]  /*00c0*/  VIADD R7, R3.reuse, 0x1f123bb5 ;  /* 0x1f123bb503077836 */ /* 0x040fe20000000000 */
[----:B------:R-:W-:Y:S01]  /*00d0*/  LOP3.LUT R8, R3, 0x5491333, RZ, 0x3c, !PT ;  /* 0x0549133303087812 */ /* 0x000fe200078e3cff */
[C---:B------:R-:W-:Y:S01]  /*00e0*/  VIADD R9, R0.reuse, 0x583f19 ;  /* 0x00583f1900097836 */ /* 0x040fe20000000000 */
[C---:B------:R-:W-:Y:S01]  /*00f0*/  IADD3 R2, PT, PT, R0.reuse, 0x64f0c9, R3 ;  /* 0x0064f0c900027810 */ /* 0x040fe20007ffe003 */
[----:B------:R-:W-:Y:S02]  /*0100*/  VIADD R3, R0, 0x75bcd15 ;  /* 0x075bcd1500037836 */ /* 0x000fe40000000000 */
[----:B0-----:R-:W-:Y:S01]  /*0110*/  IMAD R15, R6, UR6, R15 ;  /* 0x00000006060f7c24 */ /* 0x001fe2000f8e020f */
[----:B------:R-:W-:-:S04]  /*0120*/  LOP3.LUT R6, R0, 0x159a55e5, RZ, 0x3c, !PT ;  /* 0x159a55e500067812 */ /* 0x000fc800078e3cff */
[C---:B------:R-:W-:Y:S01]  /*0130*/  ISETP.NE.AND P0, PT, R15.reuse, RZ, PT ;  /* 0x000000ff0f00720c */ /* 0x040fe20003f05270 */
[----:B---3--:R-:W-:-:S05]  /*0140*/  IMAD.WIDE R4, R15, 0x30, R4 ;  /* 0x000000300f047825 */ /* 0x008fca00078e0204 */
[----:B--2---:R0:W-:Y:S04]  /*0150*/  STG.E.64 desc[UR4][R4.64+0x8], R6 ;  /* 0x0000080604007986 */ /* 0x0041e8000c101b04 */
[----:B------:R0:W-:Y:S04]  /*0160*/  STG.E.64 desc[UR4][R4.64+0x10], R8 ;  /* 0x0000100804007986 */ /* 0x0001e8000c101b04 */
[----:B------:R0:W-:Y:S01]  /*0170*/  STG.E.64 desc[UR4][R4.64], R2 ;  /* 0x0000000204007986 */ /* 0x0001e2000c101b04 */
[----:B------:R-:W-:Y:S05]  /*0180*/  @!P0 BRA `(.L_x_56) ;  /* 0x0000001800888947 */ /* 0x000fea0003800000 */
[----:B------:R-:W-:Y:S01]  /*0190*/  BSSY.RECONVERGENT B1, `(.L_x_57) ;  /* 0x00000d1000017945 */ /* 0x000fe20003800200 */
[--C-:B------:R-:W-:Y:S01]  /*01a0*/  SHF.R.S32.HI R0, RZ, 0x1f, R15.reuse ;  /* 0x0000001fff007819 */ /* 0x100fe2000001140f */
[----:B0-----:R-:W-:Y:S02]  /*01b0*/  IMAD.MOV.U32 R3, RZ, RZ, RZ ;  /* 0x000000ffff037224 */ /* 0x001fe400078e00ff */
[----:B------:R-:W-:-:S07]  /*01c0*/  IMAD.MOV.U32 R17, RZ, RZ, R15 ;  /* 0x000000ffff117224 */ /* 0x000fce00078e000f */
.L_x_63:
[----:B------:R-:W-:Y:S01]  /*01d0*/  LOP3.LUT R14, R17, 0x3, RZ, 0xc0, !PT ;  /* 0x00000003110e7812 */ /* 0x000fe200078ec0ff */
[----:B------:R-:W-:Y:S03]  /*01e0*/  BSSY.RECONVERGENT B2, `(.L_x_58) ;  /* 0x00000c5000027945 */ /* 0x000fe60003800200 */
[----:B------:R-:W-:-:S04]  /*01f0*/  ISETP.NE.U32.AND P0, PT, R14, RZ, PT ;  /* 0x000000ff0e00720c */ /* 0x000fc80003f05070 */
[----:B------:R-:W-:-:S13]  /*0200*/  ISETP.NE.AND.EX P0, PT, RZ, RZ, PT, P0 ;  /* 0x000000ffff00720c */ /* 0x000fda0003f05300 */
[----:B0-----:R-:W-:Y:S05]  /*0210*/  @!P0 BRA `(.L_x_59) ;  /* 0x0000000c00048947 */ /* 0x001fea0003800000 */
[----:B------:R-:W0:Y:S01]  /*0220*/  LDC.64 R10, c[0x4][RZ] ;  /* 0x01000000ff0a7b82 */ /* 0x000e220000000a00 */
[----:B------:R-:W-:Y:S02]  /*0230*/  IMAD.MOV.U32 R19, RZ, RZ, RZ ;  /* 0x000000ffff137224 */ /* 0x000fe400078e00ff */
[----:B0-----:R-:W-:-:S07]  /*0240*/  IMAD.WIDE.U32 R10, R3, 0xc80, R10 ;  /* 0x00000c80030a7825 */ /* 0x001fce00078e000a */
.L_x_62:
[----:B0-----:R-:W-:Y:S01]  /*0250*/  IMAD.MOV.U32 R21, RZ, RZ, RZ ;  /* 0x000000ffff157224 */ /* 0x001fe200078e00ff */
[----:B------:R-:W-:Y:S01]  /*0260*/  CS2R R8, SRZ ;  /* 0x0000000000087805 */ /* 0x000fe2000001ff00 */
[----:B------:R-:W-:Y:S01]  /*0270*/  IMAD.MOV.U32 R23, RZ, RZ, RZ ;  /* 0x000000ffff177224 */ /* 0x000fe200078e00ff */
[----:B------:R-:W-:-:S07]  /*0280*/  CS2R R6, SRZ ;  /* 0x0000000000067805 */ /* 0x000fce000001ff00 */
.L_x_61:
[----:B------:R-:W-:-:S05]  /*0290*/  IMAD.WIDE.U32 R12, R23, 0x4, R4 ;  /* 0x00000004170c7825 */ /* 0x000fca00078e0004 */
[----:B------:R0:W5:Y:S01]  /*02a0*/  LDG.E R16, desc[UR4][R12.64+0x4] ;  /* 0x000004040c107981 */ /* 0x000162000c1e1900 */
[----:B------:R-:W-:Y:S02]  /*02b0*/  IMAD.SHL.U32 R18, R23, 0x20, RZ ;  /* 0x0000002017127824 */ /* 0x000fe400078e00ff */
[----:B------:R-:W-:-:S07]  /*02c0*/  IMAD.MOV.U32 R25, RZ, RZ, RZ ;  /* 0x000000ffff197224 */ /* 0x000fce00078e00ff */
.L_x_60:
[----:B-----5:R-:W-:Y:S01]  /*02d0*/  SHF.R.U32.HI R22, RZ, R25, R16 ;  /* 0x00000019ff167219 */ /* 0x020fe20000011610 */
[----:B0-----:R-:W-:-:S03]  /*02e0*/  IMAD.IADD R12, R18, 0x1, R25 ;  /* 0x00000001120c7824 */ /* 0x001fc600078e0219 */
[----:B------:R-:W-:-:S04]  /*02f0*/  LOP3.LUT R13, R22, 0x1, RZ, 0xc0, !PT ;  /* 0x00000001160d7812 */ /* 0x000fc800078ec0ff */
[----:B------:R-:W-:Y:S01]  /*0300*/  ISETP.NE.U32.AND P0, PT, R13, 0x1, PT ;  /* 0x000000010d00780c */ /* 0x000fe20003f05070 */
[----:B------:R-:W-:-:S03]  /*0310*/  IMAD R13, R12, 0x5, RZ ;  /* 0x000000050c0d7824 */ /* 0x000fc600078e02ff */
[----:B------:R-:W-:Y:S01]  /*0320*/  R2P PR, R22, 0x7e ;  /* 0x0000007e16007804 */ /* 0x000fe20000000000 */
[----:B------:R-:W-:-:S08]  /*0330*/  IMAD.WIDE.U32 R12, R13, 0x4, R10 ;  /* 0x000000040d0c7825 */ /* 0x000fd000078e000a */
[----:B------:R-:W2:Y:S04]  /*0340*/  @!P0 LDG.E R24, desc[UR4][R12.64+0x10] ;  /* 0x000010040c188981 */ /* 0x000ea8000c1e1900 */
[----:B------:R-:W3:Y:S04]  /*0350*/  @!P0 LDG.E R20, desc[UR4][R12.64] ;  /* 0x000000040c148981 */ /* 0x000ee8000c1e1900 */
[----:B------:R-:W4:Y:S04]  /*0360*/  @P1 LDG.E R26, desc[UR4][R12.64+0x24] ;  /* 0x000024040c1a1981 */ /* 0x000f28000c1e1900 */
[----:B------:R-:W4:Y:S04]  /*0370*/  @P2 LDG.E R28, desc[UR4][R12.64+0x38] ;  /* 0x000038040c1c2981 */ /* 0x000f28000c1e1900 */
[----:B------:R-:W4:Y:S04]  /*0380*/  @!P0 LDG.E R27, desc[UR4][R12.64+0x4] ;  /* 0x000004040c1b8981 */ /* 0x000f28000c1e1900 */
[----:B------:R-:W4:Y:S01]  /*0390*/  @P1 LDG.E R29, desc[UR4][R12.64+0x20] ;  /* 0x000020040c1d1981 */ /* 0x000f22000c1e1900 */
[----:B--2---:R-:W-:-:S03]  /*03a0*/  @!P0 LOP3.LUT R9, R9, R24, RZ, 0x3c, !PT ;  /* 0x0000001809098212 */ /* 0x004fc600078e3cff */
[----:B------:R-:W2:Y:S01]  /*03b0*/  @P3 LDG.E R24, desc[UR4][R12.64+0x4c] ;  /* 0x00004c040c183981 */ /* 0x000ea2000c1e1900 */
[----:B---3--:R-:W-:-:S03]  /*03c0*/  @!P0 LOP3.LUT R21, R21, R20, RZ, 0x3c, !PT ;  /* 0x0000001415158212 */ /* 0x008fc600078e3cff */
[----:B------:R-:W3:Y:S01]  /*03d0*/  @!P0 LDG.E R20, desc[UR4][R12.64+0x8] ;  /* 0x000008040c148981 */ /* 0x000ee2000c1e1900 */
[----:B----4-:R-:W-:-:S03]  /*03e0*/  @P1 LOP3.LUT R9, R9, R26, RZ, 0x3c, !PT ;  /* 0x0000001a09091212 */ /* 0x010fc600078e3cff */
[----:B------:R-:W4:Y:S01]  /*03f0*/  @P4 LDG.E R26, desc[UR4][R12.64+0x60] ;  /* 0x000060040c1a4981 */ /* 0x000f22000c1e1900 */
[----:B------:R-:W-:Y:S02]  /*0400*/  @P2 LOP3.LUT R9, R9, R28, RZ, 0x3c, !PT ;  /* 0x0000001c09092212 */ /* 0x000fe400078e3cff */
[----:B------:R-:W-:Y:S02]  /*0410*/  @!P0 LOP3.LUT R6, R6, R27, RZ, 0x3c, !PT ;  /* 0x0000001b06068212 */ /* 0x000fe400078e3cff */
[----:B------:R-:W4:Y:S01]  /*0420*/  @!P0 LDG.E R27, desc[UR4][R12.64+0xc] ;  /* 0x00000c040c1b8981 */ /* 0x000f22000c1e1900 */
[----:B--2---:R-:W-:-:S03]  /*0430*/  @P3 LOP3.LUT R9, R9, R24, RZ, 0x3c, !PT ;  /* 0x0000001809093212 */ /* 0x004fc600078e3cff */
[----:B------:R-:W2:Y:S01]  /*0440*/  @P5 LDG.E R24, desc[UR4][R12.64+0x74] ;  /* 0x000074040c185981 */ /* 0x000ea2000c1e1900 */
[----:B---3--:R-:W-:-:S03]  /*0450*/  @!P0 LOP3.LUT R7, R7, R20, RZ, 0x3c, !PT ;  /* 0x0000001407078212 */ /* 0x008fc600078e3cff */
[----:B------:R-:W3:Y:S01]  /*0460*/  @P1 LDG.E R20, desc[UR4][R12.64+0x14] ;  /* 0x000014040c141981 */ /* 0x000ee2000c1e1900 */
[----:B----4-:R-:W-:-:S03]  /*0470*/  @P4 LOP3.LUT R9, R9, R26, RZ, 0x3c, !PT ;  /* 0x0000001a09094212 */ /* 0x010fc600078e3cff */
[----:B------:R-:W4:Y:S01]  /*0480*/  @P6 LDG.E R26, desc[UR4][R12.64+0x88] ;  /* 0x000088040c1a6981 */ /* 0x000f22000c1e1900 */
[----:B------:R-:W-:-:S03]  /*0490*/  @!P0 LOP3.LUT R8, R8, R27, RZ, 0x3c, !PT ;  /* 0x0000001b08088212 */ /* 0x000fc600078e3cff */
[----:B------:R-:W4:Y:S01]  /*04a0*/  @P1 LDG.E R27, desc[UR4][R12.64+0x18] ;  /* 0x000018040c1b1981 */ /* 0x000f22000c1e1900 */
[----:B--2---:R-:W-:-:S03]  /*04b0*/  @P5 LOP3.LUT R9, R9, R24, RZ, 0x3c, !PT ;  /* 0x0000001809095212 */ /* 0x004fc600078e3cff */
[----:B------:R-:W2:Y:S01]  /*04c0*/  @P2 LDG.E R24, desc[UR4][R12.64+0x28] ;  /* 0x000028040c182981 */ /* 0x000ea2000c1e1900 */
[----:B---3--:R-:W-:-:S03]  /*04d0*/  @P1 LOP3.LUT R21, R21, R20, RZ, 0x3c, !PT ;  /* 0x0000001415151212 */ /* 0x008fc600078e3cff */
[----:B------:R-:W3:Y:S01]  /*04e0*/  @P1 LDG.E R20, desc[UR4][R12.64+0x1c] ;  /* 0x00001c040c141981 */ /* 0x000ee2000c1e1900 */
[----:B------:R-:W-:-:S03]  /*04f0*/  @P1 LOP3.LUT R8, R8, R29, RZ, 0x3c, !PT ;  /* 0x0000001d08081212 */ /* 0x000fc600078e3cff */
[----:B------:R-:W3:Y:S01]  /*0500*/  @P2 LDG.E R29, desc[UR4][R12.64+0x34] ;  /* 0x000034040c1d2981 */ /* 0x000ee2000c1e1900 */
[----:B----4-:R-:W-:-:S03]  /*0510*/  @P1 LOP3.LUT R6, R6, R27, RZ, 0x3c, !PT ;  /* 0x0000001b06061212 */ /* 0x010fc600078e3cff */
        /* <DEDUP_REMOVED lines=29> */
[----:B------:R-:W-:Y:S02]  /*06f0*/  LOP3.LUT P0, RZ, R22, 0x80, RZ, 0xc0, !PT ;  /* 0x0000008016ff7812 */ /* 0x000fe4000780c0ff */
[----:B------:R-:W-:Y:S02]  /*0700*/  @P5 LOP3.LUT R8, R8, R29, RZ, 0x3c, !PT ;  /* 0x0000001d08085212 */ /* 0x000fe400078e3cff */
[----:B------:R-:W3:Y:S01]  /*0710*/  @P6 LDG.E R29, desc[UR4][R12.64+0x84] ;  /* 0x000084040c1d6981 */ /* 0x000ee2000c1e1900 */
[----:B----4-:R-:W-:-:S03]  /*0720*/  @P5 LOP3.LUT R6, R6, R27, RZ, 0x3c, !PT ;  /* 0x0000001b06065212 */ /* 0x010fc600078e3cff */
[----:B------:R-:W4:Y:S01]  /*0730*/  @P6 LDG.E R27, desc[UR4][R12.64+0x7c] ;  /* 0x00007c040c1b6981 */ /* 0x000f22000c1e1900 */
[----:B--2---:R-:W-:-:S04]  /*0740*/  @P6 LOP3.LUT R21, R21, R24, RZ, 0x3c, !PT ;  /* 0x0000001815156212 */ /* 0x004fc800078e3cff */
        /* <DEDUP_REMOVED lines=11> */
[----:B------:R-:W-:Y:S02]  /*0800*/  @P6 LOP3.LUT R9, R9, R26, RZ, 0x3c, !PT ;  /* 0x0000001a09096212 */ /* 0x000fe400078e3cff */
[----:B------:R-:W-:Y:S02]  /*0810*/  @P0 LOP3.LUT R8, R8, R29, RZ, 0x3c, !PT ;  /* 0x0000001d08080212 */ /* 0x000fe400078e3cff */
[----:B----4-:R-:W-:Y:S02]  /*0820*/  @P0 LOP3.LUT R6, R6, R27, RZ, 0x3c, !PT ;  /* 0x0000001b06060212 */ /* 0x010fe400078e3cff */
[----:B--2---:R-:W-:Y:S02]  /*0830*/  @P0 LOP3.LUT R9, R9, R24, RZ, 0x3c, !PT ;  /* 0x0000001809090212 */ /* 0x004fe400078e3cff */
[----:B---3--:R-:W-:Y:S02]  /*0840*/  @P0 LOP3.LUT R7, R7, R20, RZ, 0x3c, !PT ;  /* 0x0000001407070212 */ /* 0x008fe400078e3cff */
[----:B------:R-:W-:-:S13]  /*0850*/  R2P PR, R22.B1, 0x7f ;  /* 0x0000007f16007804 */ /* 0x000fda0000001000 */
[----:B------:R-:W2:Y:S04]  /*0860*/  @P0 LDG.E R27, desc[UR4][R12.64+0xa4] ;  /* 0x0000a4040c1b0981 */ /* 0x000ea8000c1e1900 */
[----:B------:R-:W3:Y:S04]  /*0870*/  @P0 LDG.E R20, desc[UR4][R12.64+0xa0] ;  /* 0x0000a0040c140981 */ /* 0x000ee8000c1e1900 */
[----:B------:R-:W4:Y:S04]  /*0880*/  @P0 LDG.E R24, desc[UR4][R12.64+0xa8] ;  /* 0x0000a8040c180981 */ /* 0x000f28000c1e1900 */
[----:B------:R-:W4:Y:S01]  /*0890*/  @P1 LDG.E R29, desc[UR4][R12.64+0xb8] ;  /* 0x0000b8040c1d1981 */ /* 0x000f22000c1e1900 */
[----:B--2---:R-:W-:-:S03]  /*08a0*/  @P0 LOP3.LUT R6, R6, R27, RZ, 0x3c, !PT ;  /* 0x0000001b06060212 */ /* 0x004fc600078e3cff */
[----:B------:R-:W2:Y:S01]  /*08b0*/  @P0 LDG.E R27, desc[UR4][R12.64+0xac] ;  /* 0x0000ac040c1b0981 */ /* 0x000ea2000c1e1900 */
[----:B---3--:R-:W-:-:S03]  /*08c0*/  @P0 LOP3.LUT R21, R21, R20, RZ, 0x3c, !PT ;  /* 0x0000001415150212 */ /* 0x008fc600078e3cff */
[----:B------:R-:W3:Y:S01]  /*08d0*/  @P0 LDG.E R20, desc[UR4][R12.64+0xb0] ;  /* 0x0000b0040c140981 */ /* 0x000ee2000c1e1900 */
[----:B----4-:R-:W-:-:S03]  /*08e0*/  @P0 LOP3.LUT R7, R7, R24, RZ, 0x3c, !PT ;  /* 0x0000001807070212 */ /* 0x010fc600078e3cff */
[----:B------:R-:W4:Y:S01]  /*08f0*/  @P1 LDG.E R24, desc[UR4][R12.64+0xb4] ;  /* 0x0000b4040c181981 */ /* 0x000f22000c1e1900 */
[----:B--2---:R-:W-:-:S03]  /*0900*/  @P0 LOP3.LUT R8, R8, R27, RZ, 0x3c, !PT ;  /* 0x0000001b08080212 */ /* 0x004fc600078e3cff */
[----:B------:R-:W2:Y:S01]  /*0910*/  @P1 LDG.E R27, desc[UR4][R12.64+0xc0] ;  /* 0x0000c0040c1b1981 */ /* 0x000ea2000c1e1900 */
[----:B---3--:R-:W-:Y:S02]  /*0920*/  @P0 LOP3.LUT R9, R9, R20, RZ, 0x3c, !PT ;  /* 0x0000001409090212 */ /* 0x008fe400078e3cff */
[----:B------:R-:W-:Y:S01]  /*0930*/  LOP3.LUT P0, RZ, R22, 0x8000, RZ, 0xc0, !PT ;  /* 0x0000800016ff7812 */ /* 0x000fe2000780c0ff */
[----:B------:R-:W3:Y:S04]  /*0940*/  @P1 LDG.E R20, desc[UR4][R12.64+0xbc] ;  /* 0x0000bc040c141981 */ /* 0x000ee8000c1e1900 */
        /* <DEDUP_REMOVED lines=9> */
[----:B------:R-:W-:Y:S02]  /*09e0*/  @P1 LOP3.LUT R6, R6, R29, RZ, 0x3c, !PT ;  /* 0x0000001d06061212 */ /* 0x000fe400078e3cff */
[----:B----4-:R-:W-:Y:S01]  /*09f0*/  @P2 LOP3.LUT R21, R21, R24, RZ, 0x3c, !PT ;  /* 0x0000001815152212 */ /* 0x010fe200078e3cff */
[----:B------:R-:W4:Y:S04]  /*0a00*/  @P2 LDG.E R29, desc[UR4][R12.64+0xd4] ;  /* 0x0000d4040c1d2981 */ /* 0x000f28000c1e1900 */
[----:B------:R-:W4:Y:S01]  /*0a10*/  @P4 LDG.E R24, desc[UR4][R12.64+0xf0] ;  /* 0x0000f0040c184981 */ /* 0x000f22000c1e1900 */
[----:B--2---:R-:W-:-:S03]  /*0a20*/  @P2 LOP3.LUT R6, R6, R27, RZ, 0x3c, !PT ;  /* 0x0000001b06062212 */ /* 0x004fc600078e3cff */
[----:B------:R-:W2:Y:S01]  /*0a30*/  @P3 LDG.E R27, desc[UR4][R12.64+0xe0] ;  /* 0x0000e0040c1b3981 */ /* 0x000ea2000c1e1900 */
[----:B---3--:R-:W-:-:S03]  /*0a40*/  @P2 LOP3.LUT R7, R7, R20, RZ, 0x3c, !PT ;  /* 0x0000001407072212 */ /* 0x008fc600078e3cff */
[----:B------:R-:W3:Y:S01]  /*0a50*/  @P2 LDG.E R20, desc[UR4][R12.64+0xd8] ;  /* 0x0000d8040c142981 */ /* 0x000ee2000c1e1900 */
[----:B------:R-:W-:-:S03]  /*0a60*/  @P3 LOP3.LUT R21, R21, R22, RZ, 0x3c, !PT ;  /* 0x0000001615153212 */ /* 0x000fc600078e3cff */
[----:B------:R-:W4:Y:S01]  /*0a70*/  @P3 LDG.E R22, desc[UR4][R12.64+0xe4] ;  /* 0x0000e4040c163981 */ /* 0x000f22000c1e1900 */
[----:B--2---:R-:W-:-:S03]  /*0a80*/  @P3 LOP3.LUT R6, R6, R27, RZ, 0x3c, !PT ;  /* 0x0000001b06063212 */ /* 0x004fc600078e3cff */
[----:B------:R-:W2:Y:S01]  /*0a90*/  @P3 LDG.E R27, desc[UR4][R12.64+0xe8] ;  /* 0x0000e8040c1b3981 */ /* 0x000ea2000c1e1900 */
[----:B---3--:R-:W-:-:S03]  /*0aa0*/  @P2 LOP3.LUT R9, R9, R20, RZ, 0x3c, !PT ;  /* 0x0000001409092212 */ /* 0x008fc600078e3cff */
[----:B------:R-:W3:Y:S01]  /*0ab0*/  @P3 LDG.E R20, desc[UR4][R12.64+0xec] ;  /* 0x0000ec040c143981 */ /* 0x000ee2000c1e1900 */
[----:B----4-:R-:W-:-:S03]  /*0ac0*/  @P3 LOP3.LUT R7, R7, R22, RZ, 0x3c, !PT ;  /* 0x0000001607073212 */ /* 0x010fc600078e3cff */
[----:B------:R-:W4:Y:S01]  /*0ad0*/  @P5 LDG.E R22, desc[UR4][R12.64+0x104] ;  /* 0x000104040c165981 */ /* 0x000f22000c1e1900 */
[----:B------:R-:W-:Y:S02]  /*0ae0*/  @P2 LOP3.LUT R8, R8, R29, RZ, 0x3c, !PT ;  /* 0x0000001d08082212 */ /* 0x000fe400078e3cff */
[----:B------:R-:W-:Y:S01]  /*0af0*/  @P4 LOP3.LUT R21, R21, R24, RZ, 0x3c, !PT ;  /* 0x0000001815154212 */ /* 0x000fe200078e3cff */
        /* <DEDUP_REMOVED lines=10> */
[----:B---3--:R-:W-:-:S03]  /*0ba0*/  @P4 LOP3.LUT R7, R7, R20, RZ, 0x3c, !PT ;  /* 0x0000001407074212 */ /* 0x008fc600078e3cff */
[----:B------:R-:W3:Y:S01]  /*0bb0*/  @P5 LDG.E R20, desc[UR4][R12.64+0x10c] ;  /* 0x00010c040c145981 */ /* 0x000ee2000c1e1900 */
[----:B----4-:R-:W-:-:S03]  /*0bc0*/  @P4 LOP3.LUT R9, R9, R22, RZ, 0x3c, !PT ;  /* 0x0000001609094212 */ /* 0x010fc600078e3cff */
[----:B------:R-:W4:Y:S01]  /*0bd0*/  @P5 LDG.E R22, desc[UR4][R12.64+0x114] ;  /* 0x000114040c165981 */ /* 0x000f22000c1e1900 */
[----:B------:R-:W-:-:S03]  /*0be0*/  @P4 LOP3.LUT R6, R6, R29, RZ, 0x3c, !PT ;  /* 0x0000001d06064212 */ /* 0x000fc600078e3cff */
[----:B------:R-:W4:Y:S01]  /*0bf0*/  @P5 LDG.E R29, desc[UR4][R12.64+0x108] ;  /* 0x000108040c1d5981 */ /* 0x000f22000c1e1900 */
        /* <DEDUP_REMOVED lines=18> */
[----:B------:R-:W-:-:S05]  /*0d20*/  VIADD R25, R25, 0x10 ;  /* 0x0000001019197836 */ /* 0x000fca0000000000 */
[----:B------:R-:W-:Y:S02]  /*0d30*/  ISETP.NE.AND P1, PT, R25, 0x20, PT ;  /* 0x000000201900780c */ /* 0x000fe40003f25270 */
[----:B------:R-:W-:Y:S02]  /*0d40*/  @P0 LOP3.LUT R6, R6, R29, RZ, 0x3c, !PT ;  /* 0x0000001d06060212 */ /* 0x000fe400078e3cff */
[----:B------:R-:W-:Y:S02]  /*0d50*/  @P0 LOP3.LUT R9, R9, R24, RZ, 0x3c, !PT ;  /* 0x0000001809090212 */ /* 0x000fe400078e3cff */
[----:B--2---:R-:W-:Y:S02]  /*0d60*/  @P6 LOP3.LUT R8, R8, R27, RZ, 0x3c, !PT ;  /* 0x0000001b08086212 */ /* 0x004fe400078e3cff */
[----:B---3--:R-:W-:Y:S02]  /*0d70*/  @P0 LOP3.LUT R7, R7, R20, RZ, 0x3c, !PT ;  /* 0x0000001407070212 */ /* 0x008fe400078e3cff */
[----:B----4-:R-:W-:-:S03]  /*0d80*/  @P0 LOP3.LUT R8, R8, R22, RZ, 0x3c, !PT ;  /* 0x0000001608080212 */ /* 0x010fc600078e3cff */
[----:B------:R-:W-:Y:S05]  /*0d90*/  @P1 BRA `(.L_x_60) ;  /* 0xfffffff4004c1947 */ /* 0x000fea000383ffff */
[----:B------:R-:W-:-:S05]  /*0da0*/  VIADD R23, R23, 0x1 ;  /* 0x0000000117177836 */ /* 0x000fca0000000000 */
[----:B------:R-:W-:-:S13]  /*0db0*/  ISETP.NE.AND P0, PT, R23, 0x5, PT ;  /* 0x000000051700780c */ /* 0x000fda0003f05270 */
[----:B------:R-:W-:Y:S05]  /*0dc0*/  @P0 BRA `(.L_x_61) ;  /* 0xfffffff400300947 */ /* 0x000fea000383ffff */
[----:B------:R0:W-:Y:S01]  /*0dd0*/  STG.E.64 desc[UR4][R4.64+0x8], R6 ;  /* 0x0000080604007986 */ /* 0x0001e2000c101b04 */
[----:B------:R-:W-:-:S03]  /*0de0*/  VIADD R19, R19, 0x1 ;  /* 0x0000000113137836 */ /* 0x000fc60000000000 */
[----:B------:R0:W-:Y:S02]  /*0df0*/  STG.E.64 desc[UR4][R4.64+0x10], R8 ;  /* 0x0000100804007986 */ /* 0x0001e4000c101b04 */
[----:B------:R-:W-:Y:S02]  /*0e00*/  ISETP.GE.U32.AND P0, PT, R19, R14, PT ;  /* 0x0000000e1300720c */ /* 0x000fe40003f06070 */
[----:B------:R0:W-:Y:S11]  /*0e10*/  STG.E desc[UR4][R4.64+0x4], R21 ;  /* 0x0000041504007986 */ /* 0x0001f6000c101904 */
[----:B------:R-:W-:Y:S05]  /*0e20*/  @!P0 BRA `(.L_x_62) ;  /* 0xfffffff400088947 */ /* 0x000fea000383ffff */
.L_x_59:
[----:B------:R-:W-:Y:S05]  /*0e30*/  BSYNC.RECONVERGENT B2 ;  /* 0x0000000000027941 */ /* 0x000fea0003800200 */
.L_x_58:
[----:B------:R-:W-:Y:S01]  /*0e40*/  ISETP.GT.U32.AND P0, PT, R17, 0x3, PT ;  /* 0x000000031100780c */ /* 0x000fe20003f04070 */
[----:B------:R-:W-:Y:S01]  /*0e50*/  VIADD R3, R3, 0x1 ;  /* 0x0000000103037836 */ /* 0x000fe20000000000 */
[--C-:B------:R-:W-:Y:S02]  /*0e60*/  SHF.R.U64 R17, R17, 0x2, R0.reuse ;  /* 0x0000000211117819 */ /* 0x100fe40000001200 */
[----:B------:R-:W-:Y:S02]  /*0e70*/  ISETP.GT.U32.AND.EX P0, PT, R0, RZ, PT, P0 ;  /* 0x000000ff0000720c */ /* 0x000fe40003f04100 */
[----:B------:R-:W-:-:S11]  /*0e80*/  SHF.R.U32.HI R0, RZ, 0x2, R0 ;  /* 0x00000002ff007819 */ /* 0x000fd60000011600 */
[----:B------:R-:W-:Y:S05]  /*0e90*/  @P0 BRA `(.L_x_63) ;  /* 0xfffffff000cc0947 */ /* 0x000fea000383ffff */
[----:B------:R-:W-:Y:S05]  /*0ea0*/  BSYNC.RECONVERGENT B1 ;  /* 0x0000000000017941 */ /* 0x000fea0003800200 */
.L_x_57:
[--C-:B------:R-:W-:Y:S01]  /*0eb0*/  SHF.R.S32.HI R0, RZ, 0x1f, R15.reuse ;  /* 0x0000001fff007819 */ /* 0x100fe2000001140f */
[----:B------:R-:W-:Y:S02]  /*0ec0*/  IMAD.MOV.U32 R3, RZ, RZ, RZ ;  /* 0x000000ffff037224 */ /* 0x000fe400078e00ff */
[----:B------:R-:W-:-:S07]  /*0ed0*/  IMAD.MOV.U32 R17, RZ, RZ, R15 ;  /* 0x000000ffff117224 */ /* 0x000fce00078e000f */
.L_x_69:
[----:B------:R-:W-:Y:S01]  /*0ee0*/  LOP3.LUT R14, R17, 0x3, RZ, 0xc0, !PT ;  /* 0x00000003110e7812 */ /* 0x000fe200078ec0ff */
[----:B------:R-:W-:Y:S03]  /*0ef0*/  BSSY.RECONVERGENT B1, `(.L_x_64) ;  /* 0x00000c5000017945 */ /* 0x000fe60003800200 */
[----:B------:R-:W-:-:S04]  /*0f00*/  ISETP.NE.U32.AND P0, PT, R14, RZ, PT ;  /* 0x000000ff0e00720c */ /* 0x000fc80003f05070 */
[----:B------:R-:W-:-:S13]  /*0f10*/  ISETP.NE.AND.EX P0, PT, RZ, RZ, PT, P0 ;  /* 0x000000ffff00720c */ /* 0x000fda0003f05300 */
[----:B-1----:R-:W-:Y:S05]  /*0f20*/  @!P0 BRA `(.L_x_65) ;  /* 0x0000000c00048947 */ /* 0x002fea0003800000 */
[----:B------:R-:W1:Y:S01]  /*0f30*/  LDC.64 R10, c[0x4][0x8] ;  /* 0x01000200ff0a7b82 */ /* 0x000e620000000a00 */
[----:B------:R-:W-:Y:S02]  /*0f40*/  IMAD.MOV.U32 R19, RZ, RZ, RZ ;  /* 0x000000ffff137224 */ /* 0x000fe400078e00ff */
[----:B-1----:R-:W-:-:S07]  /*0f50*/  IMAD.WIDE.U32 R10, R3, 0xc80, R10 ;  /* 0x00000c80030a7825 */ /* 0x002fce00078e000a */
.L_x_68:
[----:B01----:R-:W-:Y:S01]  /*0f60*/  IMAD.MOV.U32 R21, RZ, RZ, RZ ;  /* 0x000000ffff157224 */ /* 0x003fe200078e00ff */
[----:B------:R-:W-:Y:S01]  /*0f70*/  CS2R R8, SRZ ;  /* 0x0000000000087805 */ /* 0x000fe2000001ff00 */
[----:B------:R-:W-:Y:S01]  /*0f80*/  IMAD.MOV.U32 R23, RZ, RZ, RZ ;  /* 0x000000ffff177224 */ /* 0x000fe200078e00ff */
[----:B------:R-:W-:-:S07]  /*0f90*/  CS2R R6, SRZ ;  /* 0x0000000000067805 */ /* 0x000fce000001ff00 */
.L_x_67:
[----:B------:R-:W-:-:S05]  /*0fa0*/  IMAD.WIDE.U32 R12, R23, 0x4, R4 ;  /* 0x00000004170c7825 */ /* 0x000fca00078e0004 */
[----:B------:R0:W5:Y:S01]  /*0fb0*/  LDG.E R16, desc[UR4][R12.64+0x4] ;  /* 0x000004040c107981 */ /* 0x000162000c1e1900 */
[----:B------:R-:W-:Y:S02]  /*0fc0*/  IMAD.SHL.U32 R18, R23, 0x20, RZ ;  /* 0x0000002017127824 */ /* 0x000fe400078e00ff */
[----:B------:R-:W-:-:S07]  /*0fd0*/  IMAD.MOV.U32 R25, RZ, RZ, RZ ;  /* 0x000000ffff197224 */ /* 0x000fce00078e00ff */
.L_x_66:
        /* <DEDUP_REMOVED lines=182> */
.L_x_65:
[----:B------:R-:W-:Y:S05]  /*1b40*/  BSYNC.RECONVERGENT B1 ;  /* 0x0000000000017941 */ /* 0x000fea0003800200 */
.L_x_64:
[----:B------:R-:W-:Y:S01]  /*1b50*/  ISETP.GT.U32.AND P0, PT, R17, 0x3, PT ;  /* 0x000000031100780c */ /* 0x000fe20003f04070 */
[----:B------:R-:W-:Y:S01]  /*1b60*/  VIADD R3, R3, 0x1 ;  /* 0x0000000103037836 */ /* 0x000fe20000000000 */
[--C-:B------:R-:W-:Y:S02]  /*1b70*/  SHF.R.U64 R17, R17, 0x2, R0.reuse ;  /* 0x0000000211117819 */ /* 0x100fe40000001200 */
[----:B------:R-:W-:Y:S02]  /*1b80*/  ISETP.GT.U32.AND.EX P0, PT, R0, RZ, PT, P0 ;  /* 0x000000ff0000720c */ /* 0x000fe40003f04100 */
[----:B------:R-:W-:-:S11]  /*1b90*/  SHF.R.U32.HI R0, RZ, 0x2, R0 ;  /* 0x00000002ff007819 */ /* 0x000fd60000011600 */
[----:B------:R-:W-:Y:S05]  /*1ba0*/  @P0 BRA `(.L_x_69) ;  /* 0xfffffff000cc0947 */ /* 0x000fea000383ffff */
.L_x_56:
[----:B------:R-:W-:Y:S05]  /*1bb0*/  BSYNC.RECONVERGENT B0 ;  /* 0x0000000000007941 */ /* 0x000fea0003800200 */
.L_x_55:
[----:B------:R-:W-:Y:S01]  /*1bc0*/  IMAD R15, R15, 0x587c5, R2 ;  /* 0x000587c50f0f7824 */ /* 0x000fe200078e0202 */
[----:B------:R-:W-:Y:S04]  /*1bd0*/  STG.E.64 desc[UR4][R4.64+0x18], RZ ;  /* 0x000018ff04007986 */ /* 0x000fe8000c101b04 */
[----:B------:R-:W-:Y:S04]  /*1be0*/  STG.E desc[UR4][R4.64+0x20], RZ ;  /* 0x000020ff04007986 */ /* 0x000fe8000c101904 */
[----:B------:R-:W-:Y:S04]  /*1bf0*/  STG.E.64 desc[UR4][R4.64+0x28], RZ ;  /* 0x000028ff04007986 */ /* 0x000fe8000c101b04 */
[----:B------:R-:W-:Y:S01]  /*1c00*/  STG.E desc[UR4][R4.64], R15 ;  /* 0x0000000f04007986 */ /* 0x000fe2000c101904 */
[----:B------:R-:W-:Y:S05]  /*1c10*/  EXIT ;  /* 0x000000000000794d */ /* 0x000fea0003800000 */
.L_x_70:
        /* <DEDUP_REMOVED lines=14> */
.L_x_75:


//--------------------- .nv.global.init           --------------------------
	.section	.nv.global.init,"aw",@progbits
	.align	4
.nv.global.init:
	.type		__cudart_i2opi_f,@object
	.size		__cudart_i2opi_f,(mrg32k3aM1SubSeq - __cudart_i2opi_f)
__cudart_i2opi_f:
        /*0000*/ 	.byte	0x41, 0x90, 0x43, 0x3c, 0x99, 0x95, 0x62, 0xdb, 0xc0, 0xdd, 0x34, 0xf5, 0xd1, 0x57, 0x27, 0xfc
        /*0010*/ 	.byte	0x29, 0x15, 0x44, 0x4e, 0x6e, 0x83, 0xf9, 0xa2
	.type		mrg32k3aM1SubSeq,@object
	.size		mrg32k3aM1SubSeq,(mrg32k3aM2SubSeq - mrg32k3aM1SubSeq)
mrg32k3aM1SubSeq:
        /*0018*/ 	.byte	0x0b, 0xcc, 0xee, 0x04, 0x73, 0x29, 0x8b, 0x6f, 0xf6, 0x53, 0x03, 0xf6, 0x23, 0xf6, 0xea, 0xda
        /* <DEDUP_REMOVED lines=125> */
	.type		mrg32k3aM2SubSeq,@object
	.size		mrg32k3aM2SubSeq,(mrg32k3aM1 - mrg32k3aM2SubSeq)
mrg32k3aM2SubSeq:
        /* <DEDUP_REMOVED lines=126> */
	.type		mrg32k3aM1,@object
	.size		mrg32k3aM1,(mrg32k3aM1Seq - mrg32k3aM1)
mrg32k3aM1:
        /* <DEDUP_REMOVED lines=144> */
	.type		mrg32k3aM1Seq,@object
	.size		mrg32k3aM1Seq,(mrg32k3aM2 - mrg32k3aM1Seq)
mrg32k3aM1Seq:
        /* <DEDUP_REMOVED lines=144> */
	.type		mrg32k3aM2,@object
	.size		mrg32k3aM2,(mrg32k3aM2Seq - mrg32k3aM2)
mrg32k3aM2:
        /* <DEDUP_REMOVED lines=144> */
	.type		mrg32k3aM2Seq,@object
	.size		mrg32k3aM2Seq,(precalc_xorwow_matrix - mrg32k3aM2Seq)
mrg32k3aM2Seq:
        /* <DEDUP_REMOVED lines=144> */
	.type		precalc_xorwow_matrix,@object
	.size		precalc_xorwow_matrix,(precalc_xorwow_offset_matrix - precalc_xorwow_matrix)
precalc_xorwow_matrix:
        /* <DEDUP_REMOVED lines=6400> */
	.type		precalc_xorwow_offset_matrix,@object
	.size		precalc_xorwow_offset_matrix,(.L_1 - precalc_xorwow_offset_matrix)
precalc_xorwow_offset_matrix:
        /* <DEDUP_REMOVED lines=6400> */
.L_1:


//--------------------- .nv.shared.reserved.0     --------------------------
	.section	.nv.shared.reserved.0,"aw",@nobits
	.weak		__nv_reservedSMEM_offset_0_alias
	.size		__nv_reservedSMEM_offset_0_alias, 0, 64
	.other		__nv_reservedSMEM_offset_0_alias,@"STO_CUDA_RESERVED_SHARED STV_DEFAULT"
__nv_reservedSMEM_offset_0_alias:
	.zero		0
	.zero		64


//--------------------- .nv.constant0._Z11ray_tracingP17curandStateXORWOWPffffffffi --------------------------
	.section	.nv.constant0._Z11ray_tracingP17curandStateXORWOWPffffffffi,"a",@progbits
	.sectionflags	@""
	.align	4
.nv.constant0._Z11ray_tracingP17curandStateXORWOWPffffffffi:
	.zero		944


//--------------------- .nv.constant0._Z16initCurandStatesP17curandStateXORWOWi --------------------------
	.section	.nv.constant0._Z16initCurandStatesP17curandStateXORWOWi,"a",@progbits
	.sectionflags	@""
	.align	4
.nv.constant0._Z16initCurandStatesP17curandStateXORWOWi:
	.zero		908


//--------------------- .nv.constant0._Z12setup_statesP17curandStateXORWOWm --------------------------
	.section	.nv.constant0._Z12setup_statesP17curandStateXORWOWm,"a",@progbits
	.sectionflags	@""
	.align	4
.nv.constant0._Z12setup_statesP17curandStateXORWOWm:
	.zero		912


//--------------------- SYMBOLS --------------------------

	.type		.nv.reservedSmem.offset0,@object
	.size		.nv.reservedSmem.offset0,0x4
